	.target	sm_90a

	.elftype	@"ET_EXEC"


//--------------------- .note.nv.tkinfo           --------------------------
	.section	.note.nv.tkinfo,"",@"SHT_NOTE"
	.sectionflags	@"SHF_NOTE_NV_TKINFO"
	.tkinfo
        /*0018*/ 	.word	0x00000002
        /*0030*/ 	.string	""
        /*0030*/ 	.string	"ptxas"
        /*0030*/ 	.string	"Cuda compilation tools, release 13.0, V13.0.88"
        /*0030*/ 	.string	"Build cuda_13.0.r13.0/compiler.36424714_0"
        /*0030*/ 	.string	"-arch sm_90a -m 64 "



//--------------------- .note.nv.cuinfo           --------------------------
	.section	.note.nv.cuinfo,"",@"SHT_NOTE"
	.sectionflags	@"SHF_NOTE_NV_CUINFO"
        /*0018*/ 	.short	0x0002
        /*001a*/ 	.short	0x005a
        /*001c*/ 	.short	0x0082
	.zero		2


//--------------------- .nv.info                  --------------------------
	.section	.nv.info,"",@"SHT_CUDA_INFO"
	.align	4


	//----- nvinfo : EIATTR_REGCOUNT
	.align		4
        /*0000*/ 	.byte	0x04, 0x2f
        /*0002*/ 	.short	(.L_12 - .L_11)
	.align		4
.L_11:
        /*0004*/ 	.word	index@(_ZN7cutlass13device_kernelINS_4gemm6kernel13GemmUniversalIN4cute5tupleIJiiiiEEENS1_10collective13CollectiveMmaINS1_37MainloopSm90TmaGmmaWarpSpecializedFP8ILi6ENS5_IJNS4_1CILi1EEESB_SB_EEENS1_35KernelTmaWarpSpecializedCooperativeEEENS5_IJNSA_ILi256EEENSA_ILi8EEENSA_ILi128EEEEEENS_12float_e4m3_tENS5_IJlSB_lEEESJ_SK_NS4_8TiledMMAINS4_8MMA_AtomIJNS4_4SM904GMMA29MMA_64x8x32_F32E4M3E4M3_SS_TNILNSO_7ScaleInE1ELSQ_1EEEEEENS4_6LayoutINS5_IJNSA_ILi2EEESB_SB_EEENS5_IJSB_NSA_ILi0EEESW_EEEEENS5_IJNS4_10UnderscoreESZ_SZ_EEEEENS4_13SM90_TMA_LOADENS4_14ComposedLayoutINS4_7SwizzleILi3ELi4ELi3EEENS4_18smem_ptr_flag_bitsILi8EEENST_INS5_IJSG_SH_EEENS5_IJSH_SB_EEEEEEEvNS4_8identityES12_S1B_vS1C_EENS_8epilogue10collective6detail29Sm90TmaWarpSpecializedAdapterINS1F_15DefaultEpilogueISJ_SK_SK_NS1E_6thread17LinearCombinationISJ_Li1EffLNS1J_9ScaleType4KindE0ELNS_15FloatRoundStyleE2ESJ_EENS1_15EpilogueDefaultEEEEEvvEEEEvNT_6ParamsE)
        /*0008*/ 	.word	0x000000a8


	//----- nvinfo : EIATTR_FRAME_SIZE
	.align		4
.L_12:
        /*000c*/ 	.byte	0x04, 0x11
        /*000e*/ 	.short	(.L_14 - .L_13)
	.align		4
.L_13:
        /*0010*/ 	.word	index@(_ZN7cutlass13device_kernelINS_4gemm6kernel13GemmUniversalIN4cute5tupleIJiiiiEEENS1_10collective13CollectiveMmaINS1_37MainloopSm90TmaGmmaWarpSpecializedFP8ILi6ENS5_IJNS4_1CILi1EEESB_SB_EEENS1_35KernelTmaWarpSpecializedCooperativeEEENS5_IJNSA_ILi256EEENSA_ILi8EEENSA_ILi128EEEEEENS_12float_e4m3_tENS5_IJlSB_lEEESJ_SK_NS4_8TiledMMAINS4_8MMA_AtomIJNS4_4SM904GMMA29MMA_64x8x32_F32E4M3E4M3_SS_TNILNSO_7ScaleInE1ELSQ_1EEEEEENS4_6LayoutINS5_IJNSA_ILi2EEESB_SB_EEENS5_IJSB_NSA_ILi0EEESW_EEEEENS5_IJNS4_10UnderscoreESZ_SZ_EEEEENS4_13SM90_TMA_LOADENS4_14ComposedLayoutINS4_7SwizzleILi3ELi4ELi3EEENS4_18smem_ptr_flag_bitsILi8EEENST_INS5_IJSG_SH_EEENS5_IJSH_SB_EEEEEEEvNS4_8identityES12_S1B_vS1C_EENS_8epilogue10collective6detail29Sm90TmaWarpSpecializedAdapterINS1F_15DefaultEpilogueISJ_SK_SK_NS1E_6thread17LinearCombinationISJ_Li1EffLNS1J_9ScaleType4KindE0ELNS_15FloatRoundStyleE2ESJ_EENS1_15EpilogueDefaultEEEEEvvEEEEvNT_6ParamsE)
        /*0014*/ 	.word	0x00000000


	//----- nvinfo : EIATTR_MIN_STACK_SIZE
	.align		4
.L_14:
        /*0018*/ 	.byte	0x04, 0x12
        /*001a*/ 	.short	(.L_16 - .L_15)
	.align		4
.L_15:
        /*001c*/ 	.word	index@(_ZN7cutlass13device_kernelINS_4gemm6kernel13GemmUniversalIN4cute5tupleIJiiiiEEENS1_10collective13CollectiveMmaINS1_37MainloopSm90TmaGmmaWarpSpecializedFP8ILi6ENS5_IJNS4_1CILi1EEESB_SB_EEENS1_35KernelTmaWarpSpecializedCooperativeEEENS5_IJNSA_ILi256EEENSA_ILi8EEENSA_ILi128EEEEEENS_12float_e4m3_tENS5_IJlSB_lEEESJ_SK_NS4_8TiledMMAINS4_8MMA_AtomIJNS4_4SM904GMMA29MMA_64x8x32_F32E4M3E4M3_SS_TNILNSO_7ScaleInE1ELSQ_1EEEEEENS4_6LayoutINS5_IJNSA_ILi2EEESB_SB_EEENS5_IJSB_NSA_ILi0EEESW_EEEEENS5_IJNS4_10UnderscoreESZ_SZ_EEEEENS4_13SM90_TMA_LOADENS4_14ComposedLayoutINS4_7SwizzleILi3ELi4ELi3EEENS4_18smem_ptr_flag_bitsILi8EEENST_INS5_IJSG_SH_EEENS5_IJSH_SB_EEEEEEEvNS4_8identityES12_S1B_vS1C_EENS_8epilogue10collective6detail29Sm90TmaWarpSpecializedAdapterINS1F_15DefaultEpilogueISJ_SK_SK_NS1E_6thread17LinearCombinationISJ_Li1EffLNS1J_9ScaleType4KindE0ELNS_15FloatRoundStyleE2ESJ_EENS1_15EpilogueDefaultEEEEEvvEEEEvNT_6ParamsE)
        /*0020*/ 	.word	0x00000000
.L_16:


//--------------------- .nv.compat                --------------------------
	.section	.nv.compat,"",@"SHT_CUDA_COMPAT_INFO"
	.align	4
        /*0000*/ 	.byte	0x02, 0x09, 0x01, 0x00, 0x02, 0x02, 0x04, 0x00, 0x02, 0x05, 0x05, 0x00, 0x03, 0x07, 0x01, 0x01
        /*0010*/ 	.byte	0x02, 0x03, 0x01, 0x00, 0x02, 0x06, 0x01, 0x00, 0x04, 0x0b, 0x08, 0x00, 0x00, 0x00, 0x00, 0x00
        /*0020*/ 	.byte	0x00, 0x00, 0x00, 0x00


//--------------------- .nv.info._ZN7cutlass13device_kernelINS_4gemm6kernel13GemmUniversalIN4cute5tupleIJiiiiEEENS1_10collective13CollectiveMmaINS1_37MainloopSm90TmaGmmaWarpSpecializedFP8ILi6ENS5_IJNS4_1CILi1EEESB_SB_EEENS1_35KernelTmaWarpSpecializedCooperativeEEENS5_IJNSA_ILi256EEENSA_ILi8EEENSA_ILi128EEEEEENS_12float_e4m3_tENS5_IJlSB_lEEESJ_SK_NS4_8TiledMMAINS4_8MMA_AtomIJNS4_4SM904GMMA29MMA_64x8x32_F32E4M3E4M3_SS_TNILNSO_7ScaleInE1ELSQ_1EEEEEENS4_6LayoutINS5_IJNSA_ILi2EEESB_SB_EEENS5_IJSB_NSA_ILi0EEESW_EEEEENS5_IJNS4_10UnderscoreESZ_SZ_EEEEENS4_13SM90_TMA_LOADENS4_14ComposedLayoutINS4_7SwizzleILi3ELi4ELi3EEENS4_18smem_ptr_flag_bitsILi8EEENST_INS5_IJSG_SH_EEENS5_IJSH_SB_EEEEEEEvNS4_8identityES12_S1B_vS1C_EENS_8epilogue10collective6detail29Sm90TmaWarpSpecializedAdapterINS1F_15DefaultEpilogueISJ_SK_SK_NS1E_6thread17LinearCombinationISJ_Li1EffLNS1J_9ScaleType4KindE0ELNS_15FloatRoundStyleE2ESJ_EENS1_15EpilogueDefaultEEEEEvvEEEEvNT_6ParamsE --------------------------
	.section	.nv.info._ZN7cutlass13device_kernelINS_4gemm6kernel13GemmUniversalIN4cute5tupleIJiiiiEEENS1_10collective13CollectiveMmaINS1_37MainloopSm90TmaGmmaWarpSpecializedFP8ILi6ENS5_IJNS4_1CILi1EEESB_SB_EEENS1_35KernelTmaWarpSpecializedCooperativeEEENS5_IJNSA_ILi256EEENSA_ILi8EEENSA_ILi128EEEEEENS_12float_e4m3_tENS5_IJlSB_lEEESJ_SK_NS4_8TiledMMAINS4_8MMA_AtomIJNS4_4SM904GMMA29MMA_64x8x32_F32E4M3E4M3_SS_TNILNSO_7ScaleInE1ELSQ_1EEEEEENS4_6LayoutINS5_IJNSA_ILi2EEESB_SB_EEENS5_IJSB_NSA_ILi0EEESW_EEEEENS5_IJNS4_10UnderscoreESZ_SZ_EEEEENS4_13SM90_TMA_LOADENS4_14ComposedLayoutINS4_7SwizzleILi3ELi4ELi3EEENS4_18smem_ptr_flag_bitsILi8EEENST_INS5_IJSG_SH_EEENS5_IJSH_SB_EEEEEEEvNS4_8identityES12_S1B_vS1C_EENS_8epilogue10collective6detail29Sm90TmaWarpSpecializedAdapterINS1F_15DefaultEpilogueISJ_SK_SK_NS1E_6thread17LinearCombinationISJ_Li1EffLNS1J_9ScaleType4KindE0ELNS_15FloatRoundStyleE2ESJ_EENS1_15EpilogueDefaultEEEEEvvEEEEvNT_6ParamsE,"",@"SHT_CUDA_INFO"
	.sectionflags	@""
	.align	4


	//----- nvinfo : EIATTR_CUDA_API_VERSION
	.align		4
        /*0000*/ 	.byte	0x04, 0x37
        /*0002*/ 	.short	(.L_18 - .L_17)
.L_17:
        /*0004*/ 	.word	0x00000082


	//----- nvinfo : EIATTR_KPARAM_INFO
	.align		4
.L_18:
        /*0008*/ 	.byte	0x04, 0x17
        /*000a*/ 	.short	(.L_20 - .L_19)
.L_19:
        /*000c*/ 	.word	0x00000000
        /*0010*/ 	.short	0x0000
        /*0012*/ 	.short	0x0070
        /*0014*/ 	.byte	0x00, 0xf0, 0x01, 0x10


	//----- nvinfo : EIATTR_SPARSE_MMA_MASK
	.align		4
.L_20:
        /*0018*/ 	.byte	0x03, 0x50
        /*001a*/ 	.short	0x0000


	//----- nvinfo : EIATTR_MAXREG_COUNT
	.align		4
        /*001c*/ 	.byte	0x03, 0x1b
        /*001e*/ 	.short	0x00a8


	//----- nvinfo : EIATTR_NUM_BARRIERS
	.align		4
        /*0020*/ 	.byte	0x02, 0x4c
        /*0022*/ 	.byte	0x01
	.zero		1


	//----- nvinfo : EIATTR_MERCURY_ISA_VERSION
	.align		4
        /*0024*/ 	.byte	0x03, 0x5f
        /*0026*/ 	.short	0x0101


	//----- nvinfo : EIATTR_INT_WARP_WIDE_INSTR_OFFSETS
	.align		4
        /*0028*/ 	.byte	0x04, 0x31
        /*002a*/ 	.short	(.L_22 - .L_21)


	//   ....[0]....
.L_21:
        /*002c*/ 	.word	0x000003e0


	//   ....[1]....
        /*0030*/ 	.word	0x000003f0


	//   ....[2]....
        /*0034*/ 	.word	0x00000510


	//----- nvinfo : EIATTR_COOP_GROUP_MASK_REGIDS
	.align		4
.L_22:
        /*0038*/ 	.byte	0x04, 0x29
        /*003a*/ 	.short	(.L_24 - .L_23)


	//   ....[0]....
.L_23:
        /*003c*/ 	.word	0xffffffff


	//   ....[1]....
        /*0040*/ 	.word	0xffffffff


	//   ....[2]....
        /*0044*/ 	.word	0xffffffff


	//   ....[3]....
        /*0048*/ 	.word	0xffffffff


	//   ....[4]....
        /*004c*/ 	.word	0xffffffff


	//----- nvinfo : EIATTR_COOP_GROUP_INSTR_OFFSETS
	.align		4
.L_24:
        /*0050*/ 	.byte	0x04, 0x28
        /*0052*/ 	.short	(.L_26 - .L_25)


	//   ....[0]....
.L_25:
        /*0054*/ 	.word	0x00000060


	//   ....[1]....
        /*0058*/ 	.word	0x00000070


	//   ....[2]....
        /*005c*/ 	.word	0x00000130


	//   ....[3]....
        /*0060*/ 	.word	0x00000300


	//   ....[4]....
        /*0064*/ 	.word	0x000011c0


	//----- nvinfo : EIATTR_REG_RECONFIG
	.align		4
.L_26:
        /*0068*/ 	.byte	0x01, 0x54
	.zero		2


	//----- nvinfo : EIATTR_MBARRIER_INSTR_OFFSETS
	.align		4
        /*006c*/ 	.byte	0x04, 0x39
        /*006e*/ 	.short	(.L_28 - .L_27)


	//   ....[0]....
.L_27:
        /*0070*/ 	.word	0x00000230
        /*0074*/ 	.word	0x000000ff
        /*0078*/ 	.word	0x00000000
        /*007c*/ 	.short	0x0100
        /*007e*/ 	.byte	0x08
	.zero		1


	//   ....[1]....
        /*0080*/ 	.word	0x00000240
        /*0084*/ 	.word	0x000000ff
        /*0088*/ 	.word	0x00000030
        /*008c*/ 	.short	0x0100
        /*008e*/ 	.byte	0x08
	.zero		1


	//   ....[2]....
        /*0090*/ 	.word	0x00000250
        /*0094*/ 	.word	0x000000ff
        /*0098*/ 	.word	0x00000008
        /*009c*/ 	.short	0x0100
        /*009e*/ 	.byte	0x08
	.zero		1


	//   ....[3]....
        /*00a0*/ 	.word	0x00000260
        /*00a4*/ 	.word	0x000000ff
        /*00a8*/ 	.word	0x00000038
        /*00ac*/ 	.short	0x0100
        /*00ae*/ 	.byte	0x08
	.zero		1


	//   ....[4]....
        /*00b0*/ 	.word	0x00000270
        /*00b4*/ 	.word	0x000000ff
        /*00b8*/ 	.word	0x00000010
        /*00bc*/ 	.short	0x0100
        /*00be*/ 	.byte	0x08
	.zero		1


	//   ....[5]....
        /*00c0*/ 	.word	0x00000280
        /*00c4*/ 	.word	0x000000ff
        /*00c8*/ 	.word	0x00000040
        /*00cc*/ 	.short	0x0100
        /*00ce*/ 	.byte	0x08
	.zero		1


	//   ....[6]....
        /*00d0*/ 	.word	0x00000290
        /*00d4*/ 	.word	0x000000ff
        /*00d8*/ 	.word	0x00000018
        /*00dc*/ 	.short	0x0100
        /*00de*/ 	.byte	0x08
	.zero		1


	//   ....[7]....
        /*00e0*/ 	.word	0x000002a0
        /*00e4*/ 	.word	0x000000ff
        /*00e8*/ 	.word	0x00000048
        /*00ec*/ 	.short	0x0100
        /*00ee*/ 	.byte	0x08
	.zero		1


	//   ....[8]....
        /*00f0*/ 	.word	0x000002b0
        /*00f4*/ 	.word	0x000000ff
        /*00f8*/ 	.word	0x00000020
        /*00fc*/ 	.short	0x0100
        /*00fe*/ 	.byte	0x08
	.zero		1


	//   ....[9]....
        /*0100*/ 	.word	0x000002c0
        /*0104*/ 	.word	0x000000ff
        /*0108*/ 	.word	0x00000050
        /*010c*/ 	.short	0x0100
        /*010e*/ 	.byte	0x08
	.zero		1


	//   ....[10]....
        /*0110*/ 	.word	0x000002d0
        /*0114*/ 	.word	0x000000ff
        /*0118*/ 	.word	0x00000028
        /*011c*/ 	.short	0x0100
        /*011e*/ 	.byte	0x08
	.zero		1


	//   ....[11]....
        /*0120*/ 	.word	0x000002e0
        /*0124*/ 	.word	0x000000ff
        /*0128*/ 	.word	0x00000058
        /*012c*/ 	.short	0x0100
        /*012e*/ 	.byte	0x08
	.zero		1


	//   ....[12]....
        /*0130*/ 	.word	0x00000590
        /*0134*/ 	.word	0x000000ff
        /*0138*/ 	.word	0x00000070
        /*013c*/ 	.short	0x0100
        /*013e*/ 	.byte	0x08
	.zero		1


	//   ....[13]....
        /*0140*/ 	.word	0x000005f0
        /*0144*/ 	.word	0x000000ff
        /*0148*/ 	.word	0x00000078
        /*014c*/ 	.short	0x0100
        /*014e*/ 	.byte	0x08
	.zero		1


	//   ....[14]....
        /*0150*/ 	.word	0x00001400
        /*0154*/ 	.word	0x000000ff
        /*0158*/ 	.word	0x00000000
        /*015c*/ 	.short	0x010a
        /*015e*/ 	.byte	0x06
	.zero		1


	//   ....[15]....
        /*0160*/ 	.word	0x00001440
        /*0164*/ 	.word	0x000000ff
        /*0168*/ 	.word	0x00000000
        /*016c*/ 	.short	0x010a
        /*016e*/ 	.byte	0x06
	.zero		1


	//   ....[16]....
        /*0170*/ 	.word	0x000019b0
        /*0174*/ 	.word	0x000000ff
        /*0178*/ 	.word	0x00000000
        /*017c*/ 	.short	0x010a
        /*017e*/ 	.byte	0x10
	.zero		1


	//   ....[17]....
        /*0180*/ 	.word	0x000019f0
        /*0184*/ 	.word	0x000000ff
        /*0188*/ 	.word	0x00000000
        /*018c*/ 	.short	0x010a
        /*018e*/ 	.byte	0x10
	.zero		1


	//   ....[18]....
        /*0190*/ 	.word	0x00001e50
        /*0194*/ 	.word	0x000000ff
        /*0198*/ 	.word	0x00000000
        /*019c*/ 	.short	0x0101
        /*019e*/ 	.byte	0x08
	.zero		1


	//   ....[19]....
        /*01a0*/ 	.word	0x00002100
        /*01a4*/ 	.word	0x000000ff
        /*01a8*/ 	.word	0x00000000
        /*01ac*/ 	.short	0x0101
        /*01ae*/ 	.byte	0x08
	.zero		1


	//   ....[20]....
        /*01b0*/ 	.word	0x00003e70
        /*01b4*/ 	.word	0x00000014
        /*01b8*/ 	.word	0x00000030
        /*01bc*/ 	.short	0x010a
        /*01be*/ 	.byte	0x3f
	.zero		1


	//   ....[21]....
        /*01c0*/ 	.word	0x00004200
        /*01c4*/ 	.word	0x00000005
        /*01c8*/ 	.word	0x00000078
        /*01cc*/ 	.short	0x0101
        /*01ce*/ 	.byte	0x3f
	.zero		1


	//   ....[22]....
        /*01d0*/ 	.word	0x00004940
        /*01d4*/ 	.word	0x00000005
        /*01d8*/ 	.word	0x00000000
        /*01dc*/ 	.short	0x010a
        /*01de*/ 	.byte	0x3f
	.zero		1


	//   ....[23]....
        /*01e0*/ 	.word	0x000049c0
        /*01e4*/ 	.word	0x00000007
        /*01e8*/ 	.word	0x00000000
        /*01ec*/ 	.short	0x010a
        /*01ee*/ 	.byte	0x3f
	.zero		1


	//   ....[24]....
        /*01f0*/ 	.word	0x00004a50
        /*01f4*/ 	.word	0x00000006
        /*01f8*/ 	.word	0x00000000
        /*01fc*/ 	.short	0x010a
        /*01fe*/ 	.byte	0x3f
	.zero		1


	//   ....[25]....
        /*0200*/ 	.word	0x00004ae0
        /*0204*/ 	.word	0x00000009
        /*0208*/ 	.word	0x00000000
        /*020c*/ 	.short	0x010a
        /*020e*/ 	.byte	0x3f
	.zero		1


	//   ....[26]....
        /*0210*/ 	.word	0x00004b70
        /*0214*/ 	.word	0x00000006
        /*0218*/ 	.word	0x00000000
        /*021c*/ 	.short	0x010a
        /*021e*/ 	.byte	0x3f
	.zero		1


	//   ....[27]....
        /*0220*/ 	.word	0x00004c00
        /*0224*/ 	.word	0x00000003
        /*0228*/ 	.word	0x00000000
        /*022c*/ 	.short	0x010a
        /*022e*/ 	.byte	0x3f
	.zero		1


	//   ....[28]....
        /*0230*/ 	.word	0x00004c70
        /*0234*/ 	.word	0x00000003
        /*0238*/ 	.word	0x00000000
        /*023c*/ 	.short	0x010a
        /*023e*/ 	.byte	0x3f
	.zero		1


	//   ....[29]....
        /*0240*/ 	.word	0x00004cd0
        /*0244*/ 	.word	0x0000000c
        /*0248*/ 	.word	0x00000000
        /*024c*/ 	.short	0x010a
        /*024e*/ 	.byte	0x3f
	.zero		1


	//   ....[30]....
        /*0250*/ 	.word	0x00004da0
        /*0254*/ 	.word	0x00000014
        /*0258*/ 	.word	0x00000030
        /*025c*/ 	.short	0x010a
        /*025e*/ 	.byte	0x3f
	.zero		1


	//   ....[31]....
        /*0260*/ 	.word	0x00004e80
        /*0264*/ 	.word	0x00000005
        /*0268*/ 	.word	0x00000000
        /*026c*/ 	.short	0x010a
        /*026e*/ 	.byte	0x3f
	.zero		1


	//   ....[32]....
        /*0270*/ 	.word	0x00004ed0
        /*0274*/ 	.word	0x00000007
        /*0278*/ 	.word	0x00000000
        /*027c*/ 	.short	0x010a
        /*027e*/ 	.byte	0x3f
	.zero		1


	//   ....[33]....
        /*0280*/ 	.word	0x00004f20
        /*0284*/ 	.word	0x00000006
        /*0288*/ 	.word	0x00000000
        /*028c*/ 	.short	0x010a
        /*028e*/ 	.byte	0x3f
	.zero		1


	//   ....[34]....
        /*0290*/ 	.word	0x00004f70
        /*0294*/ 	.word	0x00000009
        /*0298*/ 	.word	0x00000000
        /*029c*/ 	.short	0x010a
        /*029e*/ 	.byte	0x3f
	.zero		1


	//   ....[35]....
        /*02a0*/ 	.word	0x00004fc0
        /*02a4*/ 	.word	0x00000006
        /*02a8*/ 	.word	0x00000000
        /*02ac*/ 	.short	0x010a
        /*02ae*/ 	.byte	0x3f
	.zero		1


	//----- nvinfo : EIATTR_NUM_MBARRIERS
	.align		4
.L_28:
        /*02b0*/ 	.byte	0x03, 0x38
        /*02b2*/ 	.short	0x000e


	//----- nvinfo : EIATTR_EXIT_INSTR_OFFSETS
	.align		4
        /*02b4*/ 	.byte	0x04, 0x1c
        /*02b6*/ 	.short	(.L_30 - .L_29)


	//   ....[0]....
.L_29:
        /*02b8*/ 	.word	0x00000690


	//   ....[1]....
        /*02bc*/ 	.word	0x00000f30


	//   ....[2]....
        /*02c0*/ 	.word	0x00003560


	//   ....[3]....
        /*02c4*/ 	.word	0x00003b80


	//   ....[4]....
        /*02c8*/ 	.word	0x00004c50


	//----- nvinfo : EIATTR_MAX_THREADS
	.align		4
.L_30:
        /*02cc*/ 	.byte	0x04, 0x05
        /*02ce*/ 	.short	(.L_32 - .L_31)
.L_31:
        /*02d0*/ 	.word	0x00000180
        /*02d4*/ 	.word	0x00000001
        /*02d8*/ 	.word	0x00000001


	//----- nvinfo : EIATTR_CRS_STACK_SIZE
	.align		4
.L_32:
        /*02dc*/ 	.byte	0x04, 0x1e
        /*02de*/ 	.short	(.L_34 - .L_33)
.L_33:
        /*02e0*/ 	.word	0x00000000


	//----- nvinfo : EIATTR_CBANK_PARAM_SIZE
	.align		4
.L_34:
        /*02e4*/ 	.byte	0x03, 0x19
        /*02e6*/ 	.short	0x0470


	//----- nvinfo : EIATTR_PARAM_CBANK
	.align		4
        /*02e8*/ 	.byte	0x04, 0x0a
        /*02ea*/ 	.short	(.L_36 - .L_35)
	.align		4
.L_35:
        /*02ec*/ 	.word	index@(.nv.constant0._ZN7cutlass13device_kernelINS_4gemm6kernel13GemmUniversalIN4cute5tupleIJiiiiEEENS1_10collective13CollectiveMmaINS1_37MainloopSm90TmaGmmaWarpSpecializedFP8ILi6ENS5_IJNS4_1CILi1EEESB_SB_EEENS1_35KernelTmaWarpSpecializedCooperativeEEENS5_IJNSA_ILi256EEENSA_ILi8EEENSA_ILi128EEEEEENS_12float_e4m3_tENS5_IJlSB_lEEESJ_SK_NS4_8TiledMMAINS4_8MMA_AtomIJNS4_4SM904GMMA29MMA_64x8x32_F32E4M3E4M3_SS_TNILNSO_7ScaleInE1ELSQ_1EEEEEENS4_6LayoutINS5_IJNSA_ILi2EEESB_SB_EEENS5_IJSB_NSA_ILi0EEESW_EEEEENS5_IJNS4_10UnderscoreESZ_SZ_EEEEENS4_13SM90_TMA_LOADENS4_14ComposedLayoutINS4_7SwizzleILi3ELi4ELi3EEENS4_18smem_ptr_flag_bitsILi8EEENST_INS5_IJSG_SH_EEENS5_IJSH_SB_EEEEEEEvNS4_8identityES12_S1B_vS1C_EENS_8epilogue10collective6detail29Sm90TmaWarpSpecializedAdapterINS1F_15DefaultEpilogueISJ_SK_SK_NS1E_6thread17LinearCombinationISJ_Li1EffLNS1J_9ScaleType4KindE0ELNS_15FloatRoundStyleE2ESJ_EENS1_15EpilogueDefaultEEEEEvvEEEEvNT_6ParamsE)
        /*02f0*/ 	.short	0x0210
        /*02f2*/ 	.short	0x0470


	//----- nvinfo : EIATTR_SW_WAR
	.align		4
.L_36:
        /*02f4*/ 	.byte	0x04, 0x36
        /*02f6*/ 	.short	(.L_38 - .L_37)
.L_37:
        /*02f8*/ 	.word	0x00000008
.L_38:


//--------------------- .nv.callgraph             --------------------------
	.section	.nv.callgraph,"",@"SHT_CUDA_CALLGRAPH"
	.align	4
	.sectionentsize	8
	.align		4
        /*0000*/ 	.word	0x00000000
	.align		4
        /*0004*/ 	.word	0xffffffff
	.align		4
        /*0008*/ 	.word	0x00000000
	.align		4
        /*000c*/ 	.word	0xfffffffe
	.align		4
        /*0010*/ 	.word	0x00000000
	.align		4
        /*0014*/ 	.word	0xfffffffd
	.align		4
        /*0018*/ 	.word	0x00000000
	.align		4
        /*001c*/ 	.word	0xfffffffc


//--------------------- .nv.constant4             --------------------------
	.section	.nv.constant4,"a",@progbits
	.align	8
	.align		8
.nv.constant4:
        /*0000*/ 	.dword	_ZN40_INTERNAL_524afbe8_4_k_cu_952b2a80_123884cuda3std3__45__cpo5beginE
	.align		8
        /*0008*/ 	.dword	_ZN40_INTERNAL_524afbe8_4_k_cu_952b2a80_123884cuda3std3__45__cpo3endE
	.align		8
        /*0010*/ 	.dword	_ZN40_INTERNAL_524afbe8_4_k_cu_952b2a80_123884cuda3std3__45__cpo6cbeginE
	.align		8
        /*0018*/ 	.dword	_ZN40_INTERNAL_524afbe8_4_k_cu_952b2a80_123884cuda3std3__45__cpo4cendE
	.align		8
        /*0020*/ 	.dword	_ZN40_INTERNAL_524afbe8_4_k_cu_952b2a80_123884cuda3std3__442_GLOBAL__N__524afbe8_4_k_cu_952b2a80_123886ignoreE
	.align		8
        /*0028*/ 	.dword	_ZN40_INTERNAL_524afbe8_4_k_cu_952b2a80_123884cuda3std3__419piecewise_constructE
	.align		8
        /*0030*/ 	.dword	_ZN40_INTERNAL_524afbe8_4_k_cu_952b2a80_123884cuda3std3__48in_placeE
	.align		8
        /*0038*/ 	.dword	_ZN40_INTERNAL_524afbe8_4_k_cu_952b2a80_123884cuda3std6ranges3__45__cpo4swapE
	.align		8
        /*0040*/ 	.dword	_ZN40_INTERNAL_524afbe8_4_k_cu_952b2a80_123884cuda3std6ranges3__45__cpo9iter_moveE
	.align		8
        /*0048*/ 	.dword	_ZN40_INTERNAL_524afbe8_4_k_cu_952b2a80_123884cute7productE
	.align		8
        /*0050*/ 	.dword	_ZN40_INTERNAL_524afbe8_4_k_cu_952b2a80_123884cute1_E


//--------------------- .text._ZN7cutlass13device_kernelINS_4gemm6kernel13GemmUniversalIN4cute5tupleIJiiiiEEENS1_10collective13CollectiveMmaINS1_37MainloopSm90TmaGmmaWarpSpecializedFP8ILi6ENS5_IJNS4_1CILi1EEESB_SB_EEENS1_35KernelTmaWarpSpecializedCooperativeEEENS5_IJNSA_ILi256EEENSA_ILi8EEENSA_ILi128EEEEEENS_12float_e4m3_tENS5_IJlSB_lEEESJ_SK_NS4_8TiledMMAINS4_8MMA_AtomIJNS4_4SM904GMMA29MMA_64x8x32_F32E4M3E4M3_SS_TNILNSO_7ScaleInE1ELSQ_1EEEEEENS4_6LayoutINS5_IJNSA_ILi2EEESB_SB_EEENS5_IJSB_NSA_ILi0EEESW_EEEEENS5_IJNS4_10UnderscoreESZ_SZ_EEEEENS4_13SM90_TMA_LOADENS4_14ComposedLayoutINS4_7SwizzleILi3ELi4ELi3EEENS4_18smem_ptr_flag_bitsILi8EEENST_INS5_IJSG_SH_EEENS5_IJSH_SB_EEEEEEEvNS4_8identityES12_S1B_vS1C_EENS_8epilogue10collective6detail29Sm90TmaWarpSpecializedAdapterINS1F_15DefaultEpilogueISJ_SK_SK_NS1E_6thread17LinearCombinationISJ_Li1EffLNS1J_9ScaleType4KindE0ELNS_15FloatRoundStyleE2ESJ_EENS1_15EpilogueDefaultEEEEEvvEEEEvNT_6ParamsE --------------------------
	.section	.text._ZN7cutlass13device_kernelINS_4gemm6kernel13GemmUniversalIN4cute5tupleIJiiiiEEENS1_10collective13CollectiveMmaINS1_37MainloopSm90TmaGmmaWarpSpecializedFP8ILi6ENS5_IJNS4_1CILi1EEESB_SB_EEENS1_35KernelTmaWarpSpecializedCooperativeEEENS5_IJNSA_ILi256EEENSA_ILi8EEENSA_ILi128EEEEEENS_12float_e4m3_tENS5_IJlSB_lEEESJ_SK_NS4_8TiledMMAINS4_8MMA_AtomIJNS4_4SM904GMMA29MMA_64x8x32_F32E4M3E4M3_SS_TNILNSO_7ScaleInE1ELSQ_1EEEEEENS4_6LayoutINS5_IJNSA_ILi2EEESB_SB_EEENS5_IJSB_NSA_ILi0EEESW_EEEEENS5_IJNS4_10UnderscoreESZ_SZ_EEEEENS4_13SM90_TMA_LOADENS4_14ComposedLayoutINS4_7SwizzleILi3ELi4ELi3EEENS4_18smem_ptr_flag_bitsILi8EEENST_INS5_IJSG_SH_EEENS5_IJSH_SB_EEEEEEEvNS4_8identityES12_S1B_vS1C_EENS_8epilogue10collective6detail29Sm90TmaWarpSpecializedAdapterINS1F_15DefaultEpilogueISJ_SK_SK_NS1E_6thread17LinearCombinationISJ_Li1EffLNS1J_9ScaleType4KindE0ELNS_15FloatRoundStyleE2ESJ_EENS1_15EpilogueDefaultEEEEEvvEEEEvNT_6ParamsE,"ax",@progbits
	.align	128
.text._ZN7cutlass13device_kernelINS_4gemm6kernel13GemmUniversalIN4cute5tupleIJiiiiEEENS1_10collective13CollectiveMmaINS1_37MainloopSm90TmaGmmaWarpSpecializedFP8ILi6ENS5_IJNS4_1CILi1EEESB_SB_EEENS1_35KernelTmaWarpSpecializedCooperativeEEENS5_IJNSA_ILi256EEENSA_ILi8EEENSA_ILi128EEEEEENS_12float_e4m3_tENS5_IJlSB_lEEESJ_SK_NS4_8TiledMMAINS4_8MMA_AtomIJNS4_4SM904GMMA29MMA_64x8x32_F32E4M3E4M3_SS_TNILNSO_7ScaleInE1ELSQ_1EEEEEENS4_6LayoutINS5_IJNSA_ILi2EEESB_SB_EEENS5_IJSB_NSA_ILi0EEESW_EEEEENS5_IJNS4_10UnderscoreESZ_SZ_EEEEENS4_13SM90_TMA_LOADENS4_14ComposedLayoutINS4_7SwizzleILi3ELi4ELi3EEENS4_18smem_ptr_flag_bitsILi8EEENST_INS5_IJSG_SH_EEENS5_IJSH_SB_EEEEEEEvNS4_8identityES12_S1B_vS1C_EENS_8epilogue10collective6detail29Sm90TmaWarpSpecializedAdapterINS1F_15DefaultEpilogueISJ_SK_SK_NS1E_6thread17LinearCombinationISJ_Li1EffLNS1J_9ScaleType4KindE0ELNS_15FloatRoundStyleE2ESJ_EENS1_15EpilogueDefaultEEEEEvvEEEEvNT_6ParamsE:
        .type           _ZN7cutlass13device_kernelINS_4gemm6kernel13GemmUniversalIN4cute5tupleIJiiiiEEENS1_10collective13CollectiveMmaINS1_37MainloopSm90TmaGmmaWarpSpecializedFP8ILi6ENS5_IJNS4_1CILi1EEESB_SB_EEENS1_35KernelTmaWarpSpecializedCooperativeEEENS5_IJNSA_ILi256EEENSA_ILi8EEENSA_ILi128EEEEEENS_12float_e4m3_tENS5_IJlSB_lEEESJ_SK_NS4_8TiledMMAINS4_8MMA_AtomIJNS4_4SM904GMMA29MMA_64x8x32_F32E4M3E4M3_SS_TNILNSO_7ScaleInE1ELSQ_1EEEEEENS4_6LayoutINS5_IJNSA_ILi2EEESB_SB_EEENS5_IJSB_NSA_ILi0EEESW_EEEEENS5_IJNS4_10UnderscoreESZ_SZ_EEEEENS4_13SM90_TMA_LOADENS4_14ComposedLayoutINS4_7SwizzleILi3ELi4ELi3EEENS4_18smem_ptr_flag_bitsILi8EEENST_INS5_IJSG_SH_EEENS5_IJSH_SB_EEEEEEEvNS4_8identityES12_S1B_vS1C_EENS_8epilogue10collective6detail29Sm90TmaWarpSpecializedAdapterINS1F_15DefaultEpilogueISJ_SK_SK_NS1E_6thread17LinearCombinationISJ_Li1EffLNS1J_9ScaleType4KindE0ELNS_15FloatRoundStyleE2ESJ_EENS1_15EpilogueDefaultEEEEEvvEEEEvNT_6ParamsE,@function
        .size           _ZN7cutlass13device_kernelINS_4gemm6kernel13GemmUniversalIN4cute5tupleIJiiiiEEENS1_10collective13CollectiveMmaINS1_37MainloopSm90TmaGmmaWarpSpecializedFP8ILi6ENS5_IJNS4_1CILi1EEESB_SB_EEENS1_35KernelTmaWarpSpecializedCooperativeEEENS5_IJNSA_ILi256EEENSA_ILi8EEENSA_ILi128EEEEEENS_12float_e4m3_tENS5_IJlSB_lEEESJ_SK_NS4_8TiledMMAINS4_8MMA_AtomIJNS4_4SM904GMMA29MMA_64x8x32_F32E4M3E4M3_SS_TNILNSO_7ScaleInE1ELSQ_1EEEEEENS4_6LayoutINS5_IJNSA_ILi2EEESB_SB_EEENS5_IJSB_NSA_ILi0EEESW_EEEEENS5_IJNS4_10UnderscoreESZ_SZ_EEEEENS4_13SM90_TMA_LOADENS4_14ComposedLayoutINS4_7SwizzleILi3ELi4ELi3EEENS4_18smem_ptr_flag_bitsILi8EEENST_INS5_IJSG_SH_EEENS5_IJSH_SB_EEEEEEEvNS4_8identityES12_S1B_vS1C_EENS_8epilogue10collective6detail29Sm90TmaWarpSpecializedAdapterINS1F_15DefaultEpilogueISJ_SK_SK_NS1E_6thread17LinearCombinationISJ_Li1EffLNS1J_9ScaleType4KindE0ELNS_15FloatRoundStyleE2ESJ_EENS1_15EpilogueDefaultEEEEEvvEEEEvNT_6ParamsE,(.L_x_93 - _ZN7cutlass13device_kernelINS_4gemm6kernel13GemmUniversalIN4cute5tupleIJiiiiEEENS1_10collective13CollectiveMmaINS1_37MainloopSm90TmaGmmaWarpSpecializedFP8ILi6ENS5_IJNS4_1CILi1EEESB_SB_EEENS1_35KernelTmaWarpSpecializedCooperativeEEENS5_IJNSA_ILi256EEENSA_ILi8EEENSA_ILi128EEEEEENS_12float_e4m3_tENS5_IJlSB_lEEESJ_SK_NS4_8TiledMMAINS4_8MMA_AtomIJNS4_4SM904GMMA29MMA_64x8x32_F32E4M3E4M3_SS_TNILNSO_7ScaleInE1ELSQ_1EEEEEENS4_6LayoutINS5_IJNSA_ILi2EEESB_SB_EEENS5_IJSB_NSA_ILi0EEESW_EEEEENS5_IJNS4_10UnderscoreESZ_SZ_EEEEENS4_13SM90_TMA_LOADENS4_14ComposedLayoutINS4_7SwizzleILi3ELi4ELi3EEENS4_18smem_ptr_flag_bitsILi8EEENST_INS5_IJSG_SH_EEENS5_IJSH_SB_EEEEEEEvNS4_8identityES12_S1B_vS1C_EENS_8epilogue10collective6detail29Sm90TmaWarpSpecializedAdapterINS1F_15DefaultEpilogueISJ_SK_SK_NS1E_6thread17LinearCombinationISJ_Li1EffLNS1J_9ScaleType4KindE0ELNS_15FloatRoundStyleE2ESJ_EENS1_15EpilogueDefaultEEEEEvvEEEEvNT_6ParamsE)
        .other          _ZN7cutlass13device_kernelINS_4gemm6kernel13GemmUniversalIN4cute5tupleIJiiiiEEENS1_10collective13CollectiveMmaINS1_37MainloopSm90TmaGmmaWarpSpecializedFP8ILi6ENS5_IJNS4_1CILi1EEESB_SB_EEENS1_35KernelTmaWarpSpecializedCooperativeEEENS5_IJNSA_ILi256EEENSA_ILi8EEENSA_ILi128EEEEEENS_12float_e4m3_tENS5_IJlSB_lEEESJ_SK_NS4_8TiledMMAINS4_8MMA_AtomIJNS4_4SM904GMMA29MMA_64x8x32_F32E4M3E4M3_SS_TNILNSO_7ScaleInE1ELSQ_1EEEEEENS4_6LayoutINS5_IJNSA_ILi2EEESB_SB_EEENS5_IJSB_NSA_ILi0EEESW_EEEEENS5_IJNS4_10UnderscoreESZ_SZ_EEEEENS4_13SM90_TMA_LOADENS4_14ComposedLayoutINS4_7SwizzleILi3ELi4ELi3EEENS4_18smem_ptr_flag_bitsILi8EEENST_INS5_IJSG_SH_EEENS5_IJSH_SB_EEEEEEEvNS4_8identityES12_S1B_vS1C_EENS_8epilogue10collective6detail29Sm90TmaWarpSpecializedAdapterINS1F_15DefaultEpilogueISJ_SK_SK_NS1E_6thread17LinearCombinationISJ_Li1EffLNS1J_9ScaleType4KindE0ELNS_15FloatRoundStyleE2ESJ_EENS1_15EpilogueDefaultEEEEEvvEEEEvNT_6ParamsE,@"STO_CUDA_ENTRY STV_DEFAULT"
_ZN7cutlass13device_kernelINS_4gemm6kernel13GemmUniversalIN4cute5tupleIJiiiiEEENS1_10collective13CollectiveMmaINS1_37MainloopSm90TmaGmmaWarpSpecializedFP8ILi6ENS5_IJNS4_1CILi1EEESB_SB_EEENS1_35KernelTmaWarpSpecializedCooperativeEEENS5_IJNSA_ILi256EEENSA_ILi8EEENSA_ILi128EEEEEENS_12float_e4m3_tENS5_IJlSB_lEEESJ_SK_NS4_8TiledMMAINS4_8MMA_AtomIJNS4_4SM904GMMA29MMA_64x8x32_F32E4M3E4M3_SS_TNILNSO_7ScaleInE1ELSQ_1EEEEEENS4_6LayoutINS5_IJNSA_ILi2EEESB_SB_EEENS5_IJSB_NSA_ILi0EEESW_EEEEENS5_IJNS4_10UnderscoreESZ_SZ_EEEEENS4_13SM90_TMA_LOADENS4_14ComposedLayoutINS4_7SwizzleILi3ELi4ELi3EEENS4_18smem_ptr_flag_bitsILi8EEENST_INS5_IJSG_SH_EEENS5_IJSH_SB_EEEEEEEvNS4_8identityES12_S1B_vS1C_EENS_8epilogue10collective6detail29Sm90TmaWarpSpecializedAdapterINS1F_15DefaultEpilogueISJ_SK_SK_NS1E_6thread17LinearCombinationISJ_Li1EffLNS1J_9ScaleType4KindE0ELNS_15FloatRoundStyleE2ESJ_EENS1_15EpilogueDefaultEEEEEvvEEEEvNT_6ParamsE:
[----:B------:R-:W-:Y:S01]  /*0000*/  LDC R1, c[0x0][0x28] ;  /* 0x00000a00ff017b82 */ /* 0x000fe20000000800 */
[----:B------:R-:W0:Y:S01]  /*0010*/  S2R R2, SR_TID.X ;  /* 0x0000000000027919 */ /* 0x000e220000002100 */
[----:B------:R-:W-:Y:S01]  /*0020*/  ELECT P0, URZ, PT ;  /* 0x00000000003f782f */ /* 0x000fe20003800000 */
[----:B------:R-:W-:Y:S01]  /*0030*/  BSSY B0, `(.L_x_0) ;  /* 0x000000f000007945 */ /* 0x000fe20003800000 */
[--C-:B0-----:R-:W-:Y:S02]  /*0040*/  SHF.R.U32.HI R0, RZ, 0x5, R2.reuse ;  /* 0x00000005ff007819 */ /* 0x101fe40000011602 */
[----:B------:R-:W-:-:S03]  /*0050*/  SHF.R.U32.HI R16, RZ, 0x7, R2 ;  /* 0x00000007ff107819 */ /* 0x000fc60000011602 */
[----:B------:R-:W0:Y:S04]  /*0060*/  SHFL.IDX PT, R4, R0, RZ, 0x1f ;  /* 0x00001fff00047589 */ /* 0x000e2800000e0000 */
[----:B------:R1:W2:Y:S01]  /*0070*/  SHFL.IDX PT, R12, R16, RZ, 0x1f ;  /* 0x00001fff100c7589 */ /* 0x0002a200000e0000 */
[----:B0-----:R-:W-:-:S13]  /*0080*/  ISETP.NE.OR P0, PT, R4, RZ, !P0 ;  /* 0x000000ff0400720c */ /* 0x001fda0004705670 */
[----:B-12---:R-:W-:Y:S05]  /*0090*/  @P0 BRA `(.L_x_1) ;  /* 0x0000000000200947 */ /* 0x006fea0003800000 */
[----:B------:R-:W-:Y:S02]  /*00a0*/  ULDC.64 UR4, c[0x0][0x198] ;  /* 0x0000660000047ab9 */ /* 0x000fe40000000a00 */
[----:B------:R-:W-:Y:S02]  /*00b0*/  UIADD3 UR6, UP0, UR4, 0xf0, URZ ;  /* 0x000000f004067890 */ /* 0x000fe4000ff1e03f */
[----:B------:R-:W-:Y:S02]  /*00c0*/  UIADD3 UR4, UP1, UR4, 0x1f0, URZ ;  /* 0x000001f004047890 */ /* 0x000fe4000ff3e03f */
[----:B------:R-:W-:Y:S02]  /*00d0*/  UIADD3.X UR7, URZ, UR5, URZ, UP0, !UPT ;  /* 0x000000053f077290 */ /* 0x000fe400087fe43f */
[----:B------:R-:W-:-:S07]  /*00e0*/  UIADD3.X UR5, URZ, UR5, URZ, UP1, !UPT ;  /* 0x000000053f057290 */ /* 0x000fce0008ffe43f */
[----:B------:R0:W-:Y:S02]  /*00f0*/  UTMACCTL.PF [UR6] ;  /* 0x00000000060079b9 */ /* 0x0001e40008040000 */
[----:B------:R0:W-:Y:S02]  /*0100*/  UTMACCTL.PF [UR4] ;  /* 0x00000000040079b9 */ /* 0x0001e40008040000 */
[----:B0-----:R-:W-:Y:S01]  /*0110*/  NOP ;  /* 0x0000000000007918 */ /* 0x001fe20000000000 */
.L_x_1:
[----:B------:R-:W-:Y:S05]  /*0120*/  BSYNC B0 ;  /* 0x0000000000007941 */ /* 0x000fea0003800000 */
.L_x_0:
[----:B------:R-:W0:Y:S02]  /*0130*/  SHFL.IDX PT, R3, R0, RZ, 0x1f ;  /* 0x00001fff00037589 */ /* 0x000e2400000e0000 */
[----:B0-----:R-:W-:-:S13]  /*0140*/  ISETP.NE.AND P0, PT, R3, RZ, PT ;  /* 0x000000ff0300720c */ /* 0x001fda0003f05270 */
[----:B------:R-:W-:Y:S05]  /*0150*/  @P0 BRA `(.L_x_2) ;  /* 0x0000000000680947 */ /* 0x000fea0003800000 */
[----:B------:R-:W0:Y:S01]  /*0160*/  S2UR UR8, SR_CgaCtaId ;  /* 0x00000000000879c3 */ /* 0x000e220000008800 */
[----:B------:R-:W-:Y:S01]  /*0170*/  UMOV UR4, 0x400 ;  /* 0x0000040000047882 */ /* 0x000fe20000000000 */
[----:B------:R-:W-:Y:S01]  /*0180*/  UMOV UR5, 0x1 ;  /* 0x0000000100057882 */ /* 0x000fe20000000000 */
[----:B------:R-:W-:Y:S01]  /*0190*/  UMOV UR6, 0x100 ;  /* 0x0000010000067882 */ /* 0x000fe20000000000 */
[----:B------:R-:W-:Y:S01]  /*01a0*/  ELECT P0, URZ, PT ;  /* 0x00000000003f782f */ /* 0x000fe20003800000 */
[----:B------:R-:W-:-:S04]  /*01b0*/  UIADD3 UR6, -UR6, 0x100000, URZ ;  /* 0x0010000006067890 */ /* 0x000fc8000fffe13f */
[----:B------:R-:W-:Y:S02]  /*01c0*/  USHF.L.U32 UR7, UR6, 0xb, URZ ;  /* 0x0000000b06077899 */ /* 0x000fe4000800063f */
[----:B------:R-:W-:Y:S02]  /*01d0*/  USHF.L.U32 UR6, UR6, 0x1, URZ ;  /* 0x0000000106067899 */ /* 0x000fe4000800063f */
[----:B0-----:R-:W-:Y:S02]  /*01e0*/  ULEA UR8, UR8, UR4, 0x18 ;  /* 0x0000000408087291 */ /* 0x001fe4000f8ec03f */
[----:B------:R-:W-:-:S04]  /*01f0*/  UIADD3 UR4, -UR5, 0x100000, URZ ;  /* 0x0010000005047890 */ /* 0x000fc8000fffe13f */
[----:B------:R-:W-:Y:S02]  /*0200*/  USHF.L.U32 UR5, UR4, 0xb, URZ ;  /* 0x0000000b04057899 */ /* 0x000fe4000800063f */
[----:B------:R-:W-:Y:S01]  /*0210*/  USHF.L.U32 UR4, UR4, 0x1, URZ ;  /* 0x0000000104047899 */ /* 0x000fe2000800063f */
[----:B------:R-:W0:Y:S11]  /*0220*/  FENCE.VIEW.ASYNC.S ;  /* 0x00000000000073c6 */ /* 0x000e360000000000 */
[----:B0-----:R0:W1:Y:S01]  /*0230*/  SYNCS.EXCH.64 URZ, [UR8], UR4 ;  /* 0x00000004083f75b2 */ /* 0x0010620008000100 */
[----:B------:R0:W2:Y:S01]  /*0240*/  SYNCS.EXCH.64 URZ, [UR8+0x30], UR6 ;  /* 0x00003006083f75b2 */ /* 0x0000a20008000100 */
[----:B------:R0:W3:Y:S01]  /*0250*/  SYNCS.EXCH.64 URZ, [UR8+0x8], UR4 ;  /* 0x00000804083f75b2 */ /* 0x0000e20008000100 */
[----:B------:R0:W4:Y:S01]  /*0260*/  SYNCS.EXCH.64 URZ, [UR8+0x38], UR6 ;  /* 0x00003806083f75b2 */ /* 0x0001220008000100 */
[----:B------:R0:W0:Y:S01]  /*0270*/  SYNCS.EXCH.64 URZ, [UR8+0x10], UR4 ;  /* 0x00001004083f75b2 */ /* 0x0000220008000100 */
[----:B------:R0:W0:Y:S01]  /*0280*/  SYNCS.EXCH.64 URZ, [UR8+0x40], UR6 ;  /* 0x00004006083f75b2 */ /* 0x0000220008000100 */
[----:B------:R0:W0:Y:S01]  /*0290*/  SYNCS.EXCH.64 URZ, [UR8+0x18], UR4 ;  /* 0x00001804083f75b2 */ /* 0x0000220008000100 */
[----:B------:R0:W0:Y:S01]  /*02a0*/  SYNCS.EXCH.64 URZ, [UR8+0x48], UR6 ;  /* 0x00004806083f75b2 */ /* 0x0000220008000100 */
[----:B------:R0:W0:Y:S01]  /*02b0*/  SYNCS.EXCH.64 URZ, [UR8+0x20], UR4 ;  /* 0x00002004083f75b2 */ /* 0x0000220008000100 */
[----:B------:R0:W0:Y:S01]  /*02c0*/  SYNCS.EXCH.64 URZ, [UR8+0x50], UR6 ;  /* 0x00005006083f75b2 */ /* 0x0000220008000100 */
[----:B------:R0:W0:Y:S01]  /*02d0*/  SYNCS.EXCH.64 URZ, [UR8+0x28], UR4 ;  /* 0x00002804083f75b2 */ /* 0x0000220008000100 */
[----:B------:R0:W0:Y:S01]  /*02e0*/  SYNCS.EXCH.64 URZ, [UR8+0x58], UR6 ;  /* 0x00005806083f75b2 */ /* 0x0000220008000100 */
[----:B------:R-:W-:Y:S01]  /*02f0*/  NOP ;  /* 0x0000000000007918 */ /* 0x000fe20000000000 */
.L_x_2:
[----:B------:R-:W5:Y:S01]  /*0300*/  SHFL.IDX PT, R0, R0, RZ, 0x1f ;  /* 0x00001fff00007589 */ /* 0x000f6200000e0000 */
[----:B------:R-:W-:Y:S01]  /*0310*/  ELECT P0, URZ, PT ;  /* 0x00000000003f782f */ /* 0x000fe20003800000 */
[----:B------:R-:W1:Y:S01]  /*0320*/  LDC R3, c[0x0][0x65c] ;  /* 0x00019700ff037b82 */ /* 0x000e620000000800 */
[----:B0-----:R-:W-:Y:S01]  /*0330*/  UMOV UR4, 0x20 ;  /* 0x0000002000047882 */ /* 0x001fe20000000000 */
[----:B------:R-:W0:Y:S01]  /*0340*/  S2R R5, SR_CTAID.Y ;  /* 0x0000000000057919 */ /* 0x000e220000002600 */
[----:B------:R-:W-:Y:S01]  /*0350*/  NOP ;  /* 0x0000000000007918 */ /* 0x000fe20000000000 */
[----:B------:R-:W-:Y:S01]  /*0360*/  ISETP.NE.AND P2, PT, R12, RZ, PT ;  /* 0x000000ff0c00720c */ /* 0x000fe20003f45270 */
[----:B------:R-:W-:Y:S01]  /*0370*/  NOP ;  /* 0x0000000000007918 */ /* 0x000fe20000000000 */
[----:B------:R-:W2:Y:S01]  /*0380*/  S2R R6, SR_CTAID.X ;  /* 0x0000000000067919 */ /* 0x000ea20000002500 */
[----:B-----5:R-:W-:Y:S02]  /*0390*/  ISETP.NE.OR P0, PT, R0, RZ, !P0 ;  /* 0x000000ff0000720c */ /* 0x020fe40004705670 */
[----:B-1----:R-:W-:-:S02]  /*03a0*/  ISETP.NE.AND P3, PT, R3, 0x1, PT ;  /* 0x000000010300780c */ /* 0x002fc40003f65270 */
[----:B------:R-:W-:-:S04]  /*03b0*/  SHF.R.S32.HI R3, RZ, 0x1f, R4 ;  /* 0x0000001fff037819 */ /* 0x000fc80000011404 */
[----:B------:R-:W-:-:S04]  /*03c0*/  LEA.HI R3, R3, R4, RZ, 0x2 ;  /* 0x0000000403037211 */ /* 0x000fc800078f10ff */
[----:B------:R-:W-:Y:S01]  /*03d0*/  LOP3.LUT R3, R3, 0xfffffffc, RZ, 0xc0, !PT ;  /* 0xfffffffc03037812 */ /* 0x000fe200078ec0ff */
[----:B------:R-:W-:Y:S01]  /*03e0*/  VOTEU.ALL UP0, P0 ;  /* 0x00000000003f7886 */ /* 0x000fe20000000000 */
[----:B------:R-:W-:Y:S01]  /*03f0*/  VOTEU.ALL UP1, P0 ;  /* 0x00000000003f7886 */ /* 0x000fe20000020000 */
[----:B------:R-:W2:Y:S01]  /*0400*/  @P3 LDC R7, c[0x0][0x10] ;  /* 0x00000400ff073b82 */ /* 0x000ea20000000800 */
[----:B0-----:R-:W-:Y:S02]  /*0410*/  @P3 IMAD.MOV.U32 R8, RZ, RZ, R5 ;  /* 0x000000ffff083224 */ /* 0x001fe400078e0005 */
[----:B------:R-:W-:Y:S01]  /*0420*/  @!UP0 UMOV UR6, 0x400 ;  /* 0x0000040000068882 */ /* 0x000fe20000000000 */
[----:B------:R-:W-:-:S04]  /*0430*/  @!UP0 UIADD3 UR4, -UR4, 0x100000, URZ ;  /* 0x0010000004048890 */ /* 0x000fc8000fffe13f */
[----:B------:R-:W-:Y:S02]  /*0440*/  @!UP0 USHF.L.U32 UR5, UR4, 0xb, URZ ;  /* 0x0000000b04058899 */ /* 0x000fe4000800063f */
[----:B------:R-:W-:Y:S01]  /*0450*/  @!UP0 USHF.L.U32 UR4, UR4, 0x1, URZ ;  /* 0x0000000104048899 */ /* 0x000fe2000800063f */
[----:B------:R-:W-:Y:S02]  /*0460*/  IMAD.IADD R4, R4, 0x1, -R3 ;  /* 0x0000000104047824 */ /* 0x000fe400078e0a03 */
[----:B------:R-:W-:Y:S01]  /*0470*/  @P3 IMAD.MOV.U32 R9, RZ, RZ, RZ ;  /* 0x000000ffff093224 */ /* 0x000fe200078e00ff */
[----:B------:R-:W0:Y:S01]  /*0480*/  @!UP0 S2UR UR7, SR_CgaCtaId ;  /* 0x00000000000789c3 */ /* 0x000e220000008800 */
[----:B------:R-:W-:Y:S01]  /*0490*/  @P3 IMAD.MOV.U32 R3, RZ, RZ, RZ ;  /* 0x000000ffff033224 */ /* 0x000fe200078e00ff */
[----:B------:R-:W-:-:S06]  /*04a0*/  ISETP.NE.AND P1, PT, R4, 0x3, PT ;  /* 0x000000030400780c */ /* 0x000fcc0003f25270 */
[----:B------:R-:W1:Y:S01]  /*04b0*/  @!P3 LDC R10, c[0x0][0xc] ;  /* 0x00000300ff0abb82 */ /* 0x000e620000000800 */
[----:B--2---:R-:W-:-:S04]  /*04c0*/  @P3 IMAD.WIDE.U32 R8, R6, R7, R8 ;  /* 0x0000000706083225 */ /* 0x004fc800078e0008 */
[----:B------:R-:W-:Y:S02]  /*04d0*/  IMAD.MOV.U32 R7, RZ, RZ, RZ ;  /* 0x000000ffff077224 */ /* 0x000fe400078e00ff */
[----:B------:R-:W-:Y:S01]  /*04e0*/  @P3 IMAD.IADD R9, R9, 0x1, R3 ;  /* 0x0000000109093824 */ /* 0x000fe200078e0203 */
[----:B------:R-:W-:Y:S01]  /*04f0*/  LOP3.LUT R3, R2, 0x7f, RZ, 0xc0, !PT ;  /* 0x0000007f02037812 */ /* 0x000fe200078ec0ff */
[----:B0-----:R-:W-:Y:S01]  /*0500*/  @!UP0 ULEA UR8, UR7, UR6, 0x18 ;  /* 0x0000000607088291 */ /* 0x001fe2000f8ec03f */
[----:B------:R-:W-:Y:S02]  /*0510*/  VOTEU.ALL UP0, P0 ;  /* 0x00000000003f7886 */ /* 0x000fe40000000000 */
[----:B------:R-:W-:Y:S01]  /*0520*/  ULDC UR6, c[0x0][0xc] ;  /* 0x0000030000067ab9 */ /* 0x000fe20000000800 */
[----:B------:R-:W-:Y:S01]  /*0530*/  ISETP.EQ.OR P0, PT, R4, RZ, !P1 ;  /* 0x000000ff0400720c */ /* 0x000fe20004f02670 */
[----:B------:R-:W-:-:S03]  /*0540*/  ULDC UR7, c[0x0][0x10] ;  /* 0x0000040000077ab9 */ /* 0x000fc60000000800 */
[C---:B------:R-:W-:Y:S01]  /*0550*/  ISETP.EQ.AND P0, PT, R12.reuse, RZ, P0 ;  /* 0x000000ff0c00720c */ /* 0x040fe20000702270 */
[----:B------:R-:W-:Y:S02]  /*0560*/  VIADD R12, R12, 0xffffffff ;  /* 0xffffffff0c0c7836 */ /* 0x000fe40000000000 */
[----:B-1----:R-:W-:Y:S01]  /*0570*/  @!P3 IMAD.WIDE.U32 R10, R10, R5, R6 ;  /* 0x000000050a0ab225 */ /* 0x002fe200078e0006 */
[----:B------:R-:W0:Y:S02]  /*0580*/  FENCE.VIEW.ASYNC.S ;  /* 0x00000000000073c6 */ /* 0x000e240000000000 */
[----:B0-----:R-:W3:Y:S01]  /*0590*/  @!UP0 SYNCS.EXCH.64 URZ, [UR8+0x70], UR4 ;  /* 0x00007004083f85b2 */ /* 0x001ee20008000100 */
[----:B------:R-:W-:Y:S02]  /*05a0*/  SEL R0, RZ, 0x1, !P0 ;  /* 0x00000001ff007807 */ /* 0x000fe40004000000 */
[----:B------:R-:W-:Y:S01]  /*05b0*/  ISETP.GE.U32.AND P1, PT, R12, 0x2, PT ;  /* 0x000000020c00780c */ /* 0x000fe20003f26070 */
[----:B------:R-:W-:-:S02]  /*05c0*/  @!P3 IMAD.MOV.U32 R8, RZ, RZ, R10 ;  /* 0x000000ffff08b224 */ /* 0x000fc400078e000a */
[----:B------:R-:W-:Y:S01]  /*05d0*/  @!P3 IMAD.MOV.U32 R9, RZ, RZ, R11 ;  /* 0x000000ffff09b224 */ /* 0x000fe200078e000b */
[----:B------:R-:W-:Y:S01]  /*05e0*/  SEL R0, R0, 0x2, P1 ;  /* 0x0000000200007807 */ /* 0x000fe20000800000 */
[----:B------:R0:W3:Y:S01]  /*05f0*/  @!UP1 SYNCS.EXCH.64 URZ, [UR8+0x78], UR4 ;  /* 0x00007804083f95b2 */ /* 0x0000e20008000100 */
[----:B------:R-:W-:Y:S01]  /*0600*/  NOP ;  /* 0x0000000000007918 */ /* 0x000fe20000000000 */
[----:B0-----:R-:W-:-:S03]  /*0610*/  UIMAD.WIDE.U32 UR4, UR6, UR7, URZ ;  /* 0x00000007060472a5 */ /* 0x001fc6000f8e003f */
[----:B------:R-:W-:Y:S02]  /*0620*/  ULDC UR6, c[0x0][0x14] ;  /* 0x0000050000067ab9 */ /* 0x000fe40000000800 */
[----:B------:R-:W-:Y:S02]  /*0630*/  UIMAD.WIDE.U32 UR20, UR4, UR6, URZ ;  /* 0x00000006041472a5 */ /* 0x000fe4000f8e003f */
[----:B------:R-:W-:-:S04]  /*0640*/  UIMAD UR13, UR5, UR6, URZ ;  /* 0x00000006050d72a4 */ /* 0x000fc8000f8e023f */
[----:B------:R-:W-:Y:S01]  /*0650*/  UIADD3 UR13, UR21, UR13, URZ ;  /* 0x0000000d150d7290 */ /* 0x000fe2000fffe03f */
[----:B---34-:R-:W-:Y:S06]  /*0660*/  BAR.SYNC.DEFER_BLOCKING 0x0 ;  /* 0x0000000000007b1d */ /* 0x018fec0000010000 */
[----:B------:R-:W-:Y:S05]  /*0670*/  @!P2 BRA `(.L_x_3) ;  /* 0x0000002c00bca947 */ /* 0x000fea0003800000 */
[----:B------:R-:W-:-:S13]  /*0680*/  ISETP.GT.U32.AND P0, PT, R12, 0x1, PT ;  /* 0x000000010c00780c */ /* 0x000fda0003f04070 */
[----:B------:R-:W-:Y:S05]  /*0690*/  @P0 EXIT ;  /* 0x000000000000094d */ /* 0x000fea0003800000 */
[----:B------:R-:W-:Y:S01]  /*06a0*/  ULDC.64 UR4, c[0x0][0x650] ;  /* 0x0001940000047ab9 */ /* 0x000fe20000000a00 */
[----:B------:R-:W-:Y:S01]  /*06b0*/  PRMT R12, RZ, 0x7610, R12 ;  /* 0x00007610ff0c7816 */ /* 0x000fe2000000000c */
[----:B------:R-:W-:Y:S01]  /*06c0*/  IMAD.MOV.U32 R27, RZ, RZ, -0x1 ;  /* 0xffffffffff1b7424 */ /* 0x000fe200078e00ff */
[----:B------:R-:W-:Y:S01]  /*06d0*/  ISETP.GE.U32.AND P0, PT, R8, UR4, PT ;  /* 0x0000000408007c0c */ /* 0x000fe2000bf06070 */
[----:B------:R-:W-:Y:S02]  /*06e0*/  IMAD.MOV.U32 R13, RZ, RZ, -0x1 ;  /* 0xffffffffff0d7424 */ /* 0x000fe400078e00ff */
[----:B------:R-:W-:Y:S01]  /*06f0*/  IMAD.MOV.U32 R33, RZ, RZ, -0x1 ;  /* 0xffffffffff217424 */ /* 0x000fe200078e00ff */
[----:B------:R-:W-:-:S13]  /*0700*/  ISETP.GE.U32.AND.EX P0, PT, R9, UR5, PT, P0 ;  /* 0x0000000509007c0c */ /* 0x000fda000bf06100 */
[----:B------:R-:W-:Y:S05]  /*0710*/  @P0 BRA `(.L_x_4) ;  /* 0x0000000400540947 */ /* 0x000fea0003800000 */
[----:B------:R-:W0:Y:S01]  /*0720*/  LDC.64 R18, c[0x0][0x628] ;  /* 0x00018a00ff127b82 */ /* 0x000e220000000a00 */
[----:B------:R-:W-:Y:S02]  /*0730*/  IMAD.MOV.U32 R10, RZ, RZ, R8 ;  /* 0x000000ffff0a7224 */ /* 0x000fe400078e0008 */
[----:B------:R-:W-:-:S05]  /*0740*/  IMAD.MOV.U32 R11, RZ, RZ, R9 ;  /* 0x000000ffff0b7224 */ /* 0x000fca00078e0009 */
[----:B------:R-:W1:Y:S08]  /*0750*/  LDC R4, c[0x0][0x630] ;  /* 0x00018c00ff047b82 */ /* 0x000e700000000800 */
[----:B------:R-:W2:Y:S01]  /*0760*/  LDC.64 R20, c[0x0][0x620] ;  /* 0x00018800ff147b82 */ /* 0x000ea20000000a00 */
[----:B0-----:R-:W-:-:S04]  /*0770*/  ISETP.NE.U32.AND P0, PT, R18, RZ, PT ;  /* 0x000000ff1200720c */ /* 0x001fc80003f05070 */
[----:B------:R-:W-:-:S13]  /*0780*/  ISETP.NE.AND.EX P0, PT, R19, RZ, PT, P0 ;  /* 0x000000ff1300720c */ /* 0x000fda0003f05300 */
[----:B-12---:R-:W-:Y:S05]  /*0790*/  @!P0 BRA `(.L_x_5) ;  /* 0x0000000000288947 */ /* 0x006fea0003800000 */
[----:B------:R-:W0:Y:S02]  /*07a0*/  LDC R15, c[0x0][0x634] ;  /* 0x00018d00ff0f7b82 */ /* 0x000e240000000800 */
[----:B0-----:R-:W-:-:S05]  /*07b0*/  IADD3 R15, P0, R8, R15, RZ ;  /* 0x0000000f080f7210 */ /* 0x001fca0007f1e0ff */
[----:B------:R-:W-:-:S04]  /*07c0*/  IMAD.X R17, RZ, RZ, R9, P0 ;  /* 0x000000ffff117224 */ /* 0x000fc800000e0609 */
[----:B------:R-:W-:-:S04]  /*07d0*/  IMAD.WIDE.U32 R10, R17, R18, RZ ;  /* 0x00000012110a7225 */ /* 0x000fc800078e00ff */
[----:B------:R-:W-:-:S04]  /*07e0*/  IMAD.WIDE.U32 R12, P0, R15, R19, R10 ;  /* 0x000000130f0c7225 */ /* 0x000fc8000780000a */
[----:B------:R-:W-:-:S04]  /*07f0*/  IMAD.WIDE.U32 R10, R15, R18, RZ ;  /* 0x000000120f0a7225 */ /* 0x000fc800078e00ff */
[----:B------:R-:W-:Y:S01]  /*0800*/  IMAD.X R15, RZ, RZ, RZ, P0 ;  /* 0x000000ffff0f7224 */ /* 0x000fe200000e06ff */
[----:B------:R-:W-:Y:S01]  /*0810*/  IADD3 RZ, P0, R11, R12, RZ ;  /* 0x0000000c0bff7210 */ /* 0x000fe20007f1e0ff */
[----:B------:R-:W-:-:S04]  /*0820*/  IMAD.MOV.U32 R14, RZ, RZ, R13 ;  /* 0x000000ffff0e7224 */ /* 0x000fc800078e000d */
[----:B------:R-:W-:-:S08]  /*0830*/  IMAD.WIDE.U32.X R10, R17, R19, R14, P0 ;  /* 0x00000013110a7225 */ /* 0x000fd000000e040e */
.L_x_5:
[-CC-:B------:R-:W-:Y:S01]  /*0840*/  SHF.R.U64 R33, R10, R4.reuse, R11.reuse ;  /* 0x000000040a217219 */ /* 0x180fe2000000120b */
[----:B------:R-:W0:Y:S01]  /*0850*/  LDC R14, c[0x0][0x618] ;  /* 0x00018600ff0e7b82 */ /* 0x000e220000000800 */
[----:B------:R-:W-:Y:S01]  /*0860*/  SHF.R.U32.HI R7, RZ, R4, R11 ;  /* 0x00000004ff077219 */ /* 0x000fe2000001160b */
[----:B------:R-:W-:Y:S01]  /*0870*/  ULDC UR4, c[0x0][0x150] ;  /* 0x0000540000047ab9 */ /* 0x000fe20000000800 */
[----:B------:R-:W-:Y:S02]  /*0880*/  IADD3 R13, P0, RZ, -R33, RZ ;  /* 0x80000021ff0d7210 */ /* 0x000fe40007f1e0ff */
[----:B------:R-:W-:-:S03]  /*0890*/  I2FP.F32.U32 R4, R6 ;  /* 0x0000000600047245 */ /* 0x000fc60000201000 */
[----:B------:R-:W1:Y:S01]  /*08a0*/  LDC.64 R28, c[0x0][0x640] ;  /* 0x00019000ff1c7b82 */ /* 0x000e620000000a00 */
[----:B------:R-:W-:Y:S02]  /*08b0*/  IMAD.X R15, RZ, RZ, ~R7, P0 ;  /* 0x000000ffff0f7224 */ /* 0x000fe400000e0e07 */
[----:B------:R-:W-:Y:S01]  /*08c0*/  FMUL R4, R4, UR4 ;  /* 0x0000000404047c20 */ /* 0x000fe20008400000 */
[----:B------:R-:W-:Y:S01]  /*08d0*/  IMAD.WIDE.U32 R10, R13, R20, R8 ;  /* 0x000000140d0a7225 */ /* 0x000fe200078e0008 */
[----:B------:R-:W-:-:S03]  /*08e0*/  ULDC UR4, c[0x0][0x154] ;  /* 0x0000550000047ab9 */ /* 0x000fc60000000800 */
[----:B------:R-:W-:Y:S01]  /*08f0*/  IMAD R12, R15, R20, RZ ;  /* 0x000000140f0c7224 */ /* 0x000fe200078e02ff */
[----:B------:R-:W2:Y:S01]  /*0900*/  LDC R7, c[0x0][0x144] ;  /* 0x00005100ff077b82 */ /* 0x000ea20000000800 */
[----:B------:R-:W3:Y:S02]  /*0910*/  F2I.U32.TRUNC.NTZ R4, R4 ;  /* 0x0000000400047305 */ /* 0x000ee4000020f000 */
[----:B------:R-:W-:-:S04]  /*0920*/  IMAD R13, R13, R21, R12 ;  /* 0x000000150d0d7224 */ /* 0x000fc800078e020c */
[----:B------:R-:W-:Y:S01]  /*0930*/  IMAD.IADD R11, R11, 0x1, R13 ;  /* 0x000000010b0b7824 */ /* 0x000fe200078e020d */
[----:B------:R-:W4:Y:S01]  /*0940*/  LDC R22, c[0x0][0x608] ;  /* 0x00018200ff167b82 */ /* 0x000f220000000800 */
[----:B------:R-:W-:-:S03]  /*0950*/  IMAD.MOV.U32 R13, RZ, RZ, -0x1 ;  /* 0xffffffffff0d7424 */ /* 0x000fc600078e00ff */
[-CC-:B0-----:R-:W-:Y:S02]  /*0960*/  SHF.R.U64 R20, R10, R14.reuse, R11.reuse ;  /* 0x0000000e0a147219 */ /* 0x181fe4000000120b */
[----:B------:R-:W-:Y:S02]  /*0970*/  I2FP.F32.U32 R10, R5 ;  /* 0x00000005000a7245 */ /* 0x000fe40000201000 */
[----:B------:R-:W0:Y:S01]  /*0980*/  LDC R26, c[0x0][0x658] ;  /* 0x00019600ff1a7b82 */ /* 0x000e220000000800 */
[----:B-1----:R-:W-:Y:S01]  /*0990*/  ISETP.NE.U32.AND P0, PT, R28, RZ, PT ;  /* 0x000000ff1c00720c */ /* 0x002fe20003f05070 */
[----:B---3--:R-:W-:Y:S02]  /*09a0*/  IMAD.MOV R12, RZ, RZ, -R4 ;  /* 0x000000ffff0c7224 */ /* 0x008fe400078e0a04 */
[----:B------:R-:W-:Y:S01]  /*09b0*/  FMUL R10, R10, UR4 ;  /* 0x000000040a0a7c20 */ /* 0x000fe20008400000 */
[----:B------:R-:W-:Y:S02]  /*09c0*/  SHF.R.U32.HI R11, RZ, R14, R11 ;  /* 0x0000000eff0b7219 */ /* 0x000fe4000001160b */
[----:B------:R-:W-:Y:S01]  /*09d0*/  ISETP.NE.AND.EX P0, PT, R29, RZ, PT, P0 ;  /* 0x000000ff1d00720c */ /* 0x000fe20003f05300 */
[----:B------:R1:W3:Y:S01]  /*09e0*/  F2I.U32.TRUNC.NTZ R17, R10 ;  /* 0x0000000a00117305 */ /* 0x0002e2000020f000 */
[----:B------:R-:W1:Y:S01]  /*09f0*/  LDC R18, c[0x0][0x148] ;  /* 0x00005200ff127b82 */ /* 0x000e620000000800 */
[----:B--2---:R-:W-:-:S07]  /*0a00*/  IMAD R4, R7, R12, R6 ;  /* 0x0000000c07047224 */ /* 0x004fce00078e0206 */
[----:B------:R-:W2:Y:S01]  /*0a10*/  LDC R24, c[0x0][0x600] ;  /* 0x00018000ff187b82 */ /* 0x000ea20000000800 */
[-CC-:B----4-:R-:W-:Y:S02]  /*0a20*/  SHF.R.U64 R30, R20, R22.reuse, R11.reuse ;  /* 0x00000016141e7219 */ /* 0x190fe4000000120b */
[----:B------:R-:W-:Y:S01]  /*0a30*/  SHF.R.U32.HI R7, RZ, R22, R11 ;  /* 0x00000016ff077219 */ /* 0x000fe2000001160b */
[----:B------:R-:W-:-:S04]  /*0a40*/  IMAD.MOV.U32 R11, RZ, RZ, 0x1 ;  /* 0x00000001ff0b7424 */ /* 0x000fc800078e00ff */
[----:B------:R-:W4:Y:S01]  /*0a50*/  LDC R21, c[0x0][0x648] ;  /* 0x00019200ff157b82 */ /* 0x000f220000000800 */
[-C--:B0-----:R-:W-:Y:S02]  /*0a60*/  SHF.L.U32 R6, R13, R26.reuse, RZ ;  /* 0x0000001a0d067219 */ /* 0x081fe400000006ff */
[--C-:B------:R-:W-:Y:S02]  /*0a70*/  SHF.R.U64 R22, R30, R26, R7.reuse ;  /* 0x0000001a1e167219 */ /* 0x100fe40000001207 */
[----:B------:R-:W-:Y:S02]  /*0a80*/  LOP3.LUT R15, RZ, R6, RZ, 0x33, !PT ;  /* 0x00000006ff0f7212 */ /* 0x000fe400078e33ff */
[-C--:B------:R-:W-:Y:S01]  /*0a90*/  SHF.R.U32.HI R7, RZ, R26.reuse, R7 ;  /* 0x0000001aff077219 */ /* 0x080fe20000011607 */
[----:B------:R-:W0:Y:S01]  /*0aa0*/  LDC R23, c[0x0][0x638] ;  /* 0x00018e00ff177b82 */ /* 0x000e220000000800 */
[----:B------:R-:W-:Y:S01]  /*0ab0*/  SHF.L.U32 R14, R11, R26, RZ ;  /* 0x0000001a0b0e7219 */ /* 0x000fe200000006ff */
[----:B------:R-:W-:-:S06]  /*0ac0*/  IMAD.MOV.U32 R6, RZ, RZ, R22 ;  /* 0x000000ffff067224 */ /* 0x000fcc00078e0016 */
[----:B------:R-:W0:Y:S01]  /*0ad0*/  LDC R25, c[0x0][0x610] ;  /* 0x00018400ff197b82 */ /* 0x000e220000000800 */
[----:B-1-3--:R-:W-:Y:S05]  /*0ae0*/  @!P0 BRA `(.L_x_6) ;  /* 0x0000000000288947 */ /* 0x00afea0003800000 */
[----:B------:R-:W1:Y:S02]  /*0af0*/  LDC R13, c[0x0][0x64c] ;  /* 0x00019300ff0d7b82 */ /* 0x000e640000000800 */
[----:B-1----:R-:W-:-:S05]  /*0b00*/  IADD3 R13, P0, R22, R13, RZ ;  /* 0x0000000d160d7210 */ /* 0x002fca0007f1e0ff */
        /* <DEDUP_REMOVED lines=8> */
.L_x_6:
[----:B----4-:R-:W-:Y:S01]  /*0b90*/  SHF.R.U64 R6, R6, R21, R7 ;  /* 0x0000001506067219 */ /* 0x010fe20000001207 */
[----:B--2---:R-:W-:Y:S01]  /*0ba0*/  VIADD R7, R24, 0xffffffff ;  /* 0xffffffff18077836 */ /* 0x004fe20000000000 */
[----:B------:R-:W-:Y:S01]  /*0bb0*/  LOP3.LUT R15, R30, R15, RZ, 0xc0, !PT ;  /* 0x0000000f1e0f7212 */ /* 0x000fe200078ec0ff */
[----:B------:R-:W-:Y:S02]  /*0bc0*/  IMAD.MOV R17, RZ, RZ, -R17 ;  /* 0x000000ffff117224 */ /* 0x000fe400078e0a11 */
[----:B------:R-:W-:Y:S01]  /*0bd0*/  IMAD.MOV R10, RZ, RZ, -R6 ;  /* 0x000000ffff0a7224 */ /* 0x000fe200078e0a06 */
[----:B------:R-:W-:Y:S01]  /*0be0*/  LOP3.LUT R7, R20, R7, RZ, 0xc0, !PT ;  /* 0x0000000714077212 */ /* 0x000fe200078ec0ff */
[----:B------:R-:W-:Y:S02]  /*0bf0*/  @P3 IMAD R4, R18, R17, R5 ;  /* 0x0000001112043224 */ /* 0x000fe400078e0205 */
[----:B------:R-:W-:Y:S02]  /*0c00*/  IMAD R15, R14, R6, R15 ;  /* 0x000000060e0f7224 */ /* 0x000fe400078e020f */
[----:B0-----:R-:W-:-:S02]  /*0c10*/  IMAD R5, R10, R23, R22 ;  /* 0x000000170a057224 */ /* 0x001fc400078e0216 */
[----:B------:R-:W-:Y:S02]  /*0c20*/  IMAD R4, R15, R25, R4 ;  /* 0x000000190f047224 */ /* 0x000fe400078e0204 */
[----:B------:R-:W-:Y:S02]  /*0c30*/  IMAD R5, R5, R24, R7 ;  /* 0x0000001805057224 */ /* 0x000fe400078e0207 */
[----:B------:R-:W-:-:S03]  /*0c40*/  IMAD.MOV.U32 R12, RZ, RZ, 0x1 ;  /* 0x00000001ff0c7424 */ /* 0x000fc600078e00ff */
[----:B------:R-:W-:Y:S02]  /*0c50*/  SEL R13, R5, R4, !P3 ;  /* 0x00000004050d7207 */ /* 0x000fe40005800000 */
[----:B------:R-:W-:-:S07]  /*0c60*/  SEL R27, R4, R5, !P3 ;  /* 0x00000005041b7207 */ /* 0x000fce0005800000 */
.L_x_4:
[----:B------:R-:W-:-:S08]  /*0c70*/  NOP ;  /* 0x0000000000007918 */ /* 0x000fd00000000000 */
[----:B------:R-:W0:Y:S02]  /*0c80*/  USETMAXREG.TRY_ALLOC.CTAPOOL UP0, 0xe8 ;  /* 0x000000e8000079c8 */ /* 0x000e240008000600 */
[----:B0-----:R-:W-:-:S13]  /*0c90*/  PLOP3.LUT P0, PT, PT, PT, UP0, 0x80, 0x0 ;  /* 0x000000000000781c */ /* 0x001fda0003f0f008 */
[----:B------:R-:W-:Y:S05]  /*0ca0*/  @!P0 BRA `(.L_x_4) ;  /* 0xfffffffc00f08947 */ /* 0x000fea000383ffff */
[----:B------:R-:W-:Y:S01]  /*0cb0*/  ULDC.64 UR4, c[0x0][0x598] ;  /* 0x0001660000047ab9 */ /* 0x000fe20000000a00 */
[----:B------:R-:W-:Y:S01]  /*0cc0*/  ULDC.64 UR22, c[0x0][0x208] ;  /* 0x0000820000167ab9 */ /* 0x000fe20000000a00 */
[----:B------:R-:W-:-:S04]  /*0cd0*/  ISETP.NE.U32.AND P0, PT, RZ, UR4, PT ;  /* 0x00000004ff007c0c */ /* 0x000fc8000bf05070 */
[----:B------:R-:W-:-:S13]  /*0ce0*/  ISETP.NE.AND.EX P0, PT, RZ, UR5, PT, P0 ;  /* 0x00000005ff007c0c */ /* 0x000fda000bf05300 */
[----:B------:R-:W-:Y:S05]  /*0cf0*/  @!P0 BRA `(.L_x_7) ;  /* 0x00000000001c8947 */ /* 0x000fea0003800000 */
[----:B------:R-:W0:Y:S02]  /*0d00*/  LDC.64 R4, c[0x0][0x598] ;  /* 0x00016600ff047b82 */ /* 0x000e240000000a00 */
[----:B0-----:R-:W2:Y:S02]  /*0d10*/  LDG.E.64 R4, desc[UR22][R4.64] ;  /* 0x0000001604047981 */ /* 0x001ea4000c1e1b00 */
[----:B--2---:R-:W-:-:S04]  /*0d20*/  ISETP.NE.U32.AND P0, PT, R4, RZ, PT ;  /* 0x000000ff0400720c */ /* 0x004fc80003f05070 */
[----:B------:R-:W-:-:S13]  /*0d30*/  ISETP.NE.AND.EX P0, PT, R5, RZ, PT, P0 ;  /* 0x000000ff0500720c */ /* 0x000fda0003f05300 */
[----:B------:R-:W-:Y:S05]  /*0d40*/  @!P0 BRA `(.L_x_7) ;  /* 0x0000000000088947 */ /* 0x000fea0003800000 */
[----:B------:R0:W5:Y:S01]  /*0d50*/  LD.E R10, desc[UR22][R4.64] ;  /* 0x00000016040a7980 */ /* 0x000162000c101900 */
[----:B------:R-:W-:Y:S05]  /*0d60*/  BRA `(.L_x_8) ;  /* 0x0000000000207947 */ /* 0x000fea0003800000 */
.L_x_7:
[----:B------:R-:W-:Y:S02]  /*0d70*/  ULDC.64 UR4, c[0x0][0x588] ;  /* 0x0001620000047ab9 */ /* 0x000fe40000000a00 */
[----:B------:R-:W-:-:S04]  /*0d80*/  ISETP.NE.U32.AND P0, PT, RZ, UR4, PT ;  /* 0x00000004ff007c0c */ /* 0x000fc8000bf05070 */
[----:B------:R-:W-:-:S13]  /*0d90*/  ISETP.NE.AND.EX P0, PT, RZ, UR5, PT, P0 ;  /* 0x00000005ff007c0c */ /* 0x000fda000bf05300 */
[----:B------:R-:W-:Y:S05]  /*0da0*/  @!P0 BRA `(.L_x_9) ;  /* 0x00000000000c8947 */ /* 0x000fea0003800000 */
[----:B------:R-:W0:Y:S02]  /*0db0*/  LDC.64 R10, c[0x0][0x588] ;  /* 0x00016200ff0a7b82 */ /* 0x000e240000000a00 */
[----:B0-----:R1:W5:Y:S01]  /*0dc0*/  LDG.E R10, desc[UR22][R10.64] ;  /* 0x000000160a0a7981 */ /* 0x001362000c1e1900 */
[----:B------:R-:W-:Y:S05]  /*0dd0*/  BRA `(.L_x_8) ;  /* 0x0000000000047947 */ /* 0x000fea0003800000 */
.L_x_9:
[----:B------:R-:W2:Y:S02]  /*0de0*/  LDC R10, c[0x0][0x580] ;  /* 0x00016000ff0a7b82 */ /* 0x000ea40000000800 */
.L_x_8:
[----:B------:R-:W-:Y:S02]  /*0df0*/  ULDC.64 UR4, c[0x0][0x5a0] ;  /* 0x0001680000047ab9 */ /* 0x000fe40000000a00 */
[----:B------:R-:W-:-:S04]  /*0e00*/  ISETP.NE.U32.AND P0, PT, RZ, UR4, PT ;  /* 0x00000004ff007c0c */ /* 0x000fc8000bf05070 */
[----:B------:R-:W-:-:S13]  /*0e10*/  ISETP.NE.AND.EX P0, PT, RZ, UR5, PT, P0 ;  /* 0x00000005ff007c0c */ /* 0x000fda000bf05300 */
[----:B------:R-:W-:Y:S05]  /*0e20*/  @!P0 BRA `(.L_x_10) ;  /* 0x00000000001c8947 */ /* 0x000fea0003800000 */
[----:B0-----:R-:W0:Y:S02]  /*0e30*/  LDC.64 R4, c[0x0][0x5a0] ;  /* 0x00016800ff047b82 */ /* 0x001e240000000a00 */
[----:B0-----:R-:W3:Y:S02]  /*0e40*/  LDG.E.64 R4, desc[UR22][R4.64] ;  /* 0x0000001604047981 */ /* 0x001ee4000c1e1b00 */
[----:B---3--:R-:W-:-:S04]  /*0e50*/  ISETP.NE.U32.AND P0, PT, R4, RZ, PT ;  /* 0x000000ff0400720c */ /* 0x008fc80003f05070 */
[----:B------:R-:W-:-:S13]  /*0e60*/  ISETP.NE.AND.EX P0, PT, R5, RZ, PT, P0 ;  /* 0x000000ff0500720c */ /* 0x000fda0003f05300 */
[----:B------:R-:W-:Y:S05]  /*0e70*/  @!P0 BRA `(.L_x_10) ;  /* 0x0000000000088947 */ /* 0x000fea0003800000 */
[----:B-1----:R0:W5:Y:S01]  /*0e80*/  LD.E R11, desc[UR22][R4.64] ;  /* 0x00000016040b7980 */ /* 0x002162000c101900 */
[----:B------:R-:W-:Y:S05]  /*0e90*/  BRA `(.L_x_11) ;  /* 0x0000000000207947 */ /* 0x000fea0003800000 */
.L_x_10:
[----:B------:R-:W-:Y:S02]  /*0ea0*/  ULDC.64 UR4, c[0x0][0x590] ;  /* 0x0001640000047ab9 */ /* 0x000fe40000000a00 */
[----:B------:R-:W-:-:S04]  /*0eb0*/  ISETP.NE.U32.AND P0, PT, RZ, UR4, PT ;  /* 0x00000004ff007c0c */ /* 0x000fc8000bf05070 */
[----:B------:R-:W-:-:S13]  /*0ec0*/  ISETP.NE.AND.EX P0, PT, RZ, UR5, PT, P0 ;  /* 0x00000005ff007c0c */ /* 0x000fda000bf05300 */
[----:B------:R-:W-:Y:S05]  /*0ed0*/  @!P0 BRA `(.L_x_12) ;  /* 0x00000000000c8947 */ /* 0x000fea0003800000 */
[----:B0-----:R-:W1:Y:S02]  /*0ee0*/  LDC.64 R4, c[0x0][0x590] ;  /* 0x00016400ff047b82 */ /* 0x001e640000000a00 */
[----:B-1----:R1:W5:Y:S01]  /*0ef0*/  LDG.E R11, desc[UR22][R4.64] ;  /* 0x00000016040b7981 */ /* 0x002362000c1e1900 */
[----:B------:R-:W-:Y:S05]  /*0f00*/  BRA `(.L_x_11) ;  /* 0x0000000000047947 */ /* 0x000fea0003800000 */
.L_x_12:
[----:B-1----:R-:W3:Y:S02]  /*0f10*/  LDC R11, c[0x0][0x584] ;  /* 0x00016100ff0b7b82 */ /* 0x002ee40000000800 */
.L_x_11:
[----:B------:R-:W-:-:S13]  /*0f20*/  LOP3.LUT P0, RZ, R12, 0xff, RZ, 0xc0, !PT ;  /* 0x000000ff0cff7812 */ /* 0x000fda000780c0ff */
[----:B------:R-:W-:Y:S05]  /*0f30*/  @!P0 EXIT ;  /* 0x000000000000894d */ /* 0x000fea0003800000 */
[----:B------:R-:W4:Y:S01]  /*0f40*/  LDC R12, c[0x0][0x658] ;  /* 0x00019600ff0c7b82 */ /* 0x000f220000000800 */
[----:B------:R-:W-:Y:S01]  /*0f50*/  LOP3.LUT R16, R16, 0x1, RZ, 0xc0, !PT ;  /* 0x0000000110107812 */ /* 0x000fe200078ec0ff */
[----:B------:R-:W-:Y:S01]  /*0f60*/  ULDC.64 UR6, c[0x0][0x288] ;  /* 0x0000a20000067ab9 */ /* 0x000fe20000000a00 */
[----:B------:R-:W-:Y:S01]  /*0f70*/  SHF.R.U32.HI R6, RZ, 0x2, R2 ;  /* 0x00000002ff067819 */ /* 0x000fe20000011602 */
[----:B------:R-:W-:Y:S01]  /*0f80*/  UIADD3 UR4, UR7, 0x7f, URZ ;  /* 0x0000007f07047890 */ /* 0x000fe2000fffe03f */
[----:B------:R-:W-:Y:S01]  /*0f90*/  SHF.R.U32.HI R3, RZ, 0x1, R3 ;  /* 0x00000001ff037819 */ /* 0x000fe20000011603 */
[----:B------:R-:W-:Y:S01]  /*0fa0*/  IMAD.SHL.U32 R7, R16, 0x40, RZ ;  /* 0x0000004010077824 */ /* 0x000fe200078e00ff */
[----:B------:R-:W-:Y:S01]  /*0fb0*/  LOP3.LUT R6, R6, 0x7, RZ, 0xc0, !PT ;  /* 0x0000000706067812 */ /* 0x000fe200078ec0ff */
[----:B01----:R-:W0:Y:S01]  /*0fc0*/  LDC.64 R4, c[0x0][0x5c8] ;  /* 0x00017200ff047b82 */ /* 0x003e220000000a00 */
[----:B------:R-:W-:Y:S01]  /*0fd0*/  LOP3.LUT R14, R2, 0x3, RZ, 0xc0, !PT ;  /* 0x00000003020e7812 */ /* 0x000fe200078ec0ff */
[----:B------:R-:W-:Y:S01]  /*0fe0*/  USHF.R.S32.HI UR5, URZ, 0x1f, UR4 ;  /* 0x0000001f3f057899 */ /* 0x000fe20008011404 */
[----:B------:R-:W-:Y:S01]  /*0ff0*/  IMAD.U32 R15, RZ, RZ, UR6 ;  /* 0x00000006ff0f7e24 */ /* 0x000fe2000f8e00ff */
[----:B------:R-:W-:-:S02]  /*1000*/  LOP3.LUT R3, R3, 0x30, RZ, 0xc0, !PT ;  /* 0x0000003003037812 */ /* 0x000fc400078ec0ff */
[--C-:B------:R-:W-:Y:S01]  /*1010*/  LOP3.LUT R7, R7, 0x40, R6.reuse, 0xe2, !PT ;  /* 0x0000004007077812 */ /* 0x100fe200078ee206 */
[----:B------:R-:W-:Y:S01]  /*1020*/  ULEA.HI UR5, UR5, UR4, URZ, 0x7 ;  /* 0x0000000405057291 */ /* 0x000fe2000f8f383f */
[----:B------:R-:W-:Y:S01]  /*1030*/  IMAD R14, R14, -0x2, R15 ;  /* 0xfffffffe0e0e7824 */ /* 0x000fe200078e020f */
[-C--:B------:R-:W-:Y:S01]  /*1040*/  IADD3 R15, RZ, -R3.reuse, -R6 ;  /* 0x80000003ff0f7210 */ /* 0x080fe20007ffe806 */
[----:B------:R-:W-:Y:S01]  /*1050*/  ULDC UR4, c[0x0][0x284] ;  /* 0x0000a10000047ab9 */ /* 0x000fe20000000800 */
[----:B------:R-:W-:Y:S01]  /*1060*/  LOP3.LUT R6, R7, R3, RZ, 0xfc, !PT ;  /* 0x0000000307067212 */ /* 0x000fe200078efcff */
[----:B------:R-:W-:Y:S01]  /*1070*/  IMAD.MOV.U32 R3, RZ, RZ, -0x1 ;  /* 0xffffffffff037424 */ /* 0x000fe200078e00ff */
[----:B------:R-:W-:Y:S01]  /*1080*/  USHF.R.S32.HI UR9, URZ, 0x7, UR5 ;  /* 0x000000073f097899 */ /* 0x000fe20008011405 */
[----:B------:R-:W-:Y:S01]  /*1090*/  IMAD.MOV.U32 R7, RZ, RZ, 0x1 ;  /* 0x00000001ff077424 */ /* 0x000fe200078e00ff */
[----:B------:R-:W-:Y:S01]  /*10a0*/  LOP3.LUT R18, R2, 0x80, RZ, 0xc0, !PT ;  /* 0x0000008002127812 */ /* 0x000fe200078ec0ff */
[----:B------:R-:W-:Y:S01]  /*10b0*/  IMAD R21, R16, -0x40, R15 ;  /* 0xffffffc010157824 */ /* 0x000fe200078e020f */
[----:B------:R-:W-:Y:S01]  /*10c0*/  UISETP.LT.AND UP0, UPT, UR9, 0x1, UPT ;  /* 0x000000010900788c */ /* 0x000fe2000bf01270 */
[-C--:B----4-:R-:W-:Y:S01]  /*10d0*/  SHF.L.U32 R3, R3, R12.reuse, RZ ;  /* 0x0000000c03037219 */ /* 0x090fe200000006ff */
[----:B------:R-:W-:Y:S01]  /*10e0*/  IMAD.SHL.U32 R16, R2, 0x2, RZ ;  /* 0x0000000202107824 */ /* 0x000fe200078e00ff */
[----:B------:R-:W-:Y:S01]  /*10f0*/  SHF.L.U32 R15, R7, R12, RZ ;  /* 0x0000000c070f7219 */ /* 0x000fe200000006ff */
[----:B------:R-:W-:Y:S01]  /*1100*/  USEL UR10, UR9, 0x1, UP0 ;  /* 0x00000001090a7887 */ /* 0x000fe20008000000 */
[----:B------:R-:W-:Y:S01]  /*1110*/  LOP3.LUT R47, R0, 0x1, RZ, 0xfc, !PT ;  /* 0x00000001002f7812 */ /* 0x000fe200078efcff */
[----:B------:R-:W-:Y:S01]  /*1120*/  IMAD.MOV.U32 R7, RZ, RZ, RZ ;  /* 0x000000ffff077224 */ /* 0x000fe200078e00ff */
[C-C-:B0-----:R-:W-:Y:S01]  /*1130*/  SHF.L.U64.HI R17, R4.reuse, 0x7, R5.reuse ;  /* 0x0000000704117819 */ /* 0x141fe20000010205 */
[C---:B------:R-:W-:Y:S01]  /*1140*/  IMAD.SHL.U32 R19, R4.reuse, 0x80, RZ ;  /* 0x0000008004137824 */ /* 0x040fe200078e00ff */
[----:B------:R-:W-:Y:S01]  /*1150*/  SHF.R.U32.HI R18, RZ, 0x7, R18 ;  /* 0x00000007ff127819 */ /* 0x000fe20000011612 */
[----:B------:R-:W-:Y:S01]  /*1160*/  VIADD R21, R21, UR4 ;  /* 0x0000000415157c36 */ /* 0x000fe20008000000 */
[----:B------:R-:W-:Y:S01]  /*1170*/  SHF.L.U64.HI R5, R4, 0x3, R5 ;  /* 0x0000000304057819 */ /* 0x000fe20000010205 */
[----:B------:R-:W-:Y:S01]  /*1180*/  UIADD3 UR10, UR9, -UR10, URZ ;  /* 0x8000000a090a7290 */ /* 0x000fe2000fffe03f */
[----:B------:R-:W-:Y:S01]  /*1190*/  LOP3.LUT R20, RZ, R3, RZ, 0x33, !PT ;  /* 0x00000003ff147212 */ /* 0x000fe200078e33ff */
[----:B------:R-:W-:Y:S01]  /*11a0*/  UMOV UR4, URZ ;  /* 0x0000003f00047c82 */ /* 0x000fe20008000000 */
[----:B------:R-:W-:-:S09]  /*11b0*/  UMOV UR5, URZ ;  /* 0x0000003f00057c82 */ /* 0x000fd20008000000 */
.L_x_53:
[----:B------:R-:W0:Y:S01]  /*11c0*/  SHFL.IDX PT, R3, R18, RZ, 0x1f ;  /* 0x00001fff12037589 */ /* 0x000e2200000e0000 */
[----:B------:R-:W1:Y:S01]  /*11d0*/  S2UR UR8, SR_CgaCtaId ;  /* 0x00000000000879c3 */ /* 0x000e620000008800 */
[----:B------:R-:W-:Y:S01]  /*11e0*/  UMOV UR11, 0x400 ;  /* 0x00000400000b7882 */ /* 0x000fe20000000000 */
[----:B------:R-:W-:Y:S01]  /*11f0*/  UMOV UR14, UR5 ;  /* 0x00000005000e7c82 */ /* 0x000fe20008000000 */
[----:B------:R-:W-:Y:S01]  /*1200*/  IMAD.MOV.U32 R32, RZ, RZ, RZ ;  /* 0x000000ffff207224 */ /* 0x000fe200078e00ff */
[----:B------:R-:W-:Y:S02]  /*1210*/  CS2R R34, SRZ ;  /* 0x0000000000227805 */ /* 0x000fe4000001ff00 */
[----:B------:R-:W-:Y:S02]  /*1220*/  CS2R R40, SRZ ;  /* 0x0000000000287805 */ /* 0x000fe4000001ff00 */
[----:B------:R-:W-:Y:S01]  /*1230*/  CS2R R42, SRZ ;  /* 0x00000000002a7805 */ /* 0x000fe2000001ff00 */
[----:B------:R-:W-:Y:S01]  /*1240*/  IMAD.MOV.U32 R45, RZ, RZ, RZ ;  /* 0x000000ffff2d7224 */ /* 0x000fe200078e00ff */
[----:B------:R-:W4:Y:S01]  /*1250*/  LDC R2, c[0x0][0x28c] ;  /* 0x0000a300ff027b82 */ /* 0x000f220000000800 */
[----:B--2---:R-:W-:Y:S01]  /*1260*/  IMAD.U32 R22, RZ, RZ, UR4 ;  /* 0x00000004ff167e24 */ /* 0x004fe2000f8e00ff */
[----:B------:R-:W-:-:S02]  /*1270*/  CS2R R28, SRZ ;  /* 0x00000000001c7805 */ /* 0x000fc4000001ff00 */
[----:B------:R-:W-:Y:S02]  /*1280*/  CS2R R30, SRZ ;  /* 0x00000000001e7805 */ /* 0x000fe4000001ff00 */
[----:B------:R-:W-:Y:S02]  /*1290*/  CS2R R36, SRZ ;  /* 0x0000000000247805 */ /* 0x000fe4000001ff00 */
[----:B------:R-:W-:Y:S02]  /*12a0*/  CS2R R38, SRZ ;  /* 0x0000000000267805 */ /* 0x000fe4000001ff00 */
[----:B0-----:R-:W-:Y:S01]  /*12b0*/  R2UR UR6, R3 ;  /* 0x00000000030672ca */ /* 0x001fe200000e0000 */
[----:B-1----:R-:W-:Y:S01]  /*12c0*/  ULEA UR11, UR8, UR11, 0x18 ;  /* 0x0000000b080b7291 */ /* 0x002fe2000f8ec03f */
[----:B----4-:R-:W-:-:S11]  /*12d0*/  ISETP.GE.AND P0, PT, R2, 0x1, PT ;  /* 0x000000010200780c */ /* 0x010fd60003f06270 */
[----:B------:R-:W-:-:S04]  /*12e0*/  ULEA.HI UR7, UR6, UR6, URZ, 0x1 ;  /* 0x0000000606077291 */ /* 0x000fc8000f8f083f */
[----:B------:R-:W-:-:S04]  /*12f0*/  ULOP3.LUT UR7, UR7, 0x7fffe, URZ, 0xc0, !UPT ;  /* 0x0007fffe07077892 */ /* 0x000fc8000f8ec03f */
[----:B------:R-:W-:-:S03]  /*1300*/  UIADD3 UR8, UR6, -UR7, URZ ;  /* 0x8000000706087290 */ /* 0x000fc6000fffe03f */
[----:B------:R-:W-:Y:S01]  /*1310*/  UMOV UR6, URZ ;  /* 0x0000003f00067c82 */ /* 0x000fe20008000000 */
[----:B------:R-:W-:Y:S01]  /*1320*/  ULEA UR8, UR8, UR11, 0xd ;  /* 0x0000000b08087291 */ /* 0x000fe2000f8e683f */
[----:B------:R-:W-:-:S03]  /*1330*/  UMOV UR7, URZ ;  /* 0x0000003f00077c82 */ /* 0x000fc60008000000 */
[----:B------:R-:W-:-:S04]  /*1340*/  UIADD3 UR8, UR8, 0x180, URZ ;  /* 0x0000018008087890 */ /* 0x000fc8000fffe03f */
[----:B------:R-:W-:-:S04]  /*1350*/  USHF.R.U32.HI UR8, URZ, 0x4, UR8 ;  /* 0x000000043f087899 */ /* 0x000fc80008011608 */
[----:B------:R-:W-:-:S04]  /*1360*/  ULOP3.LUT UR8, UR8, 0x3fff, URZ, 0xc0, !UPT ;  /* 0x00003fff08087892 */ /* 0x000fc8000f8ec03f */
[----:B------:R-:W-:-:S03]  /*1370*/  ULOP3.LUT UR12, UR8, 0x10000, URZ, 0xfc, !UPT ;  /* 0x00010000080c7892 */ /* 0x000fc6000f8efc3f */
[----:B------:R-:W-:Y:S01]  /*1380*/  UMOV UR8, URZ ;  /* 0x0000003f00087c82 */ /* 0x000fe20008000000 */
[----:B-----5:R-:W-:Y:S08]  /*1390*/  @!P0 BRA `(.L_x_13) ;  /* 0x00000004004c8947 */ /* 0x020ff00003800000 */
[----:B------:R-:W-:-:S13]  /*13a0*/  ISETP.NE.AND P1, PT, R47, 0x3, PT ;  /* 0x000000032f00780c */ /* 0x000fda0003f25270 */
[----:B------:R-:W-:Y:S05]  /*13b0*/  @!P1 BRA `(.L_x_14) ;  /* 0x0000000000049947 */ /* 0x000fea0003800000 */
[----:B------:R-:W-:Y:S01]  /*13c0*/  BPT.TRAP 0x1 ;  /* 0x000000040000795c */ /* 0x000fe20000300000 */
.L_x_14:
[----:B------:R-:W-:Y:S01]  /*13d0*/  ULEA UR6, UR5, UR11, 0x3 ;  /* 0x0000000b05067291 */ /* 0x000fe2000f8e183f */
[----:B------:R-:W-:-:S05]  /*13e0*/  IMAD.U32 R2, RZ, RZ, UR4 ;  /* 0x00000004ff027e24 */ /* 0x000fca000f8e00ff */
[----:B------:R-:W-:-:S04]  /*13f0*/  SHF.L.U32 R2, R2, 0x1f, RZ ;  /* 0x0000001f02027819 */ /* 0x000fc800000006ff */
[----:B------:R0:W1:Y:S01]  /*1400*/  SYNCS.PHASECHK.TRANS64.TRYWAIT P0, [UR6], R2 ;  /* 0x00000002ff0075a7 */ /* 0x0000620008000146 */
[----:B------:R-:W-:Y:S05]  /*1410*/  @!P1 BRA `(.L_x_15) ;  /* 0x0000000000049947 */ /* 0x000fea0003800000 */
[----:B------:R-:W-:Y:S01]  /*1420*/  BPT.TRAP 0x1 ;  /* 0x000000040000795c */ /* 0x000fe20000300000 */
.L_x_15:
[----:B-1----:R-:W-:Y:S05]  /*1430*/  @P0 BRA `(.L_x_16) ;  /* 0x0000000000080947 */ /* 0x002fea0003800000 */
[----:B------:R-:W1:Y:S02]  /*1440*/  SYNCS.PHASECHK.TRANS64.TRYWAIT P0, [UR6], R2 ;  /* 0x00000002ff0075a7 */ /* 0x000e640008000146 */
[----:B-1----:R-:W-:Y:S05]  /*1450*/  @!P0 BRA `(.L_x_17) ;  /* 0x0000003800008947 */ /* 0x002fea0003800000 */
.L_x_16:
[----:B------:R-:W-:Y:S01]  /*1460*/  UIADD3 UR6, UR11, 0x30180, URZ ;  /* 0x000301800b067890 */ /* 0x000fe2000fffe03f */
[----:B------:R-:W-:Y:S01]  /*1470*/  WARPGROUP.ARRIVE ;  /* 0x00000000000079c5 */ /* 0x000fe20000000000 */
[----:B------:R-:W-:Y:S01]  /*1480*/  ULEA UR7, UR5, UR12, 0xb ;  /* 0x0000000c05077291 */ /* 0x000fe2000f8e583f */
[----:B------:R-:W-:Y:S01]  /*1490*/  IMAD.MOV.U32 R32, RZ, RZ, RZ ;  /* 0x000000ffff207224 */ /* 0x000fe200078e00ff */
[----:B------:R-:W-:Y:S01]  /*14a0*/  USHF.R.U32.HI UR6, URZ, 0x4, UR6 ;  /* 0x000000043f067899 */ /* 0x000fe20008011606 */
[----:B------:R-:W-:Y:S01]  /*14b0*/  CS2R R34, SRZ ;  /* 0x0000000000227805 */ /* 0x000fe2000001ff00 */
[----:B------:R-:W-:Y:S01]  /*14c0*/  UMOV UR17, 0x40000040 ;  /* 0x4000004000117882 */ /* 0x000fe20000000000 */
[----:B------:R-:W-:Y:S01]  /*14d0*/  UMOV UR19, 0x40000000 ;  /* 0x4000000000137882 */ /* 0x000fe20000000000 */
[----:B------:R-:W-:Y:S01]  /*14e0*/  ULOP3.LUT UR6, UR6, 0x3fff, URZ, 0xc0, !UPT ;  /* 0x00003fff06067892 */ /* 0x000fe2000f8ec03f */
[----:B------:R-:W-:Y:S01]  /*14f0*/  CS2R R40, SRZ ;  /* 0x0000000000287805 */ /* 0x000fe2000001ff00 */
[----:B------:R-:W-:Y:S01]  /*1500*/  UMOV UR16, UR7 ;  /* 0x0000000700107c82 */ /* 0x000fe20008000000 */
[----:B------:R-:W-:Y:S01]  /*1510*/  UIADD3 UR8, UR7, 0x400, URZ ;  /* 0x0000040007087890 */ /* 0x000fe2000fffe03f */
[----:B------:R-:W-:Y:S01]  /*1520*/  CS2R R42, SRZ ;  /* 0x00000000002a7805 */ /* 0x000fe2000001ff00 */
[----:B------:R-:W-:Y:S01]  /*1530*/  ULOP3.LUT UR6, UR6, 0x10000, URZ, 0xfc, !UPT ;  /* 0x0001000006067892 */ /* 0x000fe2000f8efc3f */
[----:B------:R-:W-:-:S03]  /*1540*/  IMAD.MOV.U32 R45, RZ, RZ, RZ ;  /* 0x000000ffff2d7224 */ /* 0x000fc600078e00ff */
[----:B------:R-:W-:-:S07]  /*1550*/  ULEA UR6, UR5, UR6, 0x6 ;  /* 0x0000000605067291 */ /* 0x000fce000f8e303f */
[----:B------:R-:W-:Y:S02]  /*1560*/  UMOV UR18, UR6 ;  /* 0x0000000600127c82 */ /* 0x000fe40008000000 */
[----:B------:R-:W-:Y:S01]  /*1570*/  QGMMA.64x8x32.F32.E4M3.E4M3 R28, gdesc[UR16], RZ, !UPT ;  /* 0x00000000101c79f3 */ /* 0x000fe2000c7008ff */
[----:B------:R-:W-:Y:S01]  /*1580*/  UMOV UR16, UR8 ;  /* 0x0000000800107c82 */ /* 0x000fe20008000000 */
[----:B------:R-:W-:Y:S01]  /*1590*/  UMOV UR17, 0x40000040 ;  /* 0x4000004000117882 */ /* 0x000fe20000000000 */
[----:B------:R-:W-:Y:S01]  /*15a0*/  UIADD3 UR8, UR7, 0x402, URZ ;  /* 0x0000040207087890 */ /* 0x000fe2000fffe03f */
[----:B------:R-:W-:Y:S01]  /*15b0*/  QGMMA.64x8x32.F32.E4M3.E4M3 R36, gdesc[UR16], RZ, !UPT ;  /* 0x00000000102479f3 */ /* 0x000fe2000c7008ff */
[----:B------:R-:W-:Y:S02]  /*15c0*/  UIADD3 UR16, UR7, 0x2, URZ ;  /* 0x0000000207107890 */ /* 0x000fe4000fffe03f */
[----:B------:R-:W-:Y:S01]  /*15d0*/  UIADD3 UR18, UR6, 0x2, URZ ;  /* 0x0000000206127890 */ /* 0x000fe2000fffe03f */
[----:B------:R-:W-:Y:S01]  /*15e0*/  UMOV UR17, 0x40000040 ;  /* 0x4000004000117882 */ /* 0x000fe20000000000 */
[----:B------:R-:W-:-:S07]  /*15f0*/  UMOV UR19, 0x40000000 ;  /* 0x4000000000137882 */ /* 0x000fce0000000000 */
[----:B------:R-:W-:Y:S01]  /*1600*/  QGMMA.64x8x32.F32.E4M3.E4M3 R28, gdesc[UR16], R28 ;  /* 0x00000000101c79f3 */ /* 0x000fe2000870081c */
[----:B------:R-:W-:Y:S01]  /*1610*/  UMOV UR16, UR8 ;  /* 0x0000000800107c82 */ /* 0x000fe20008000000 */
[----:B------:R-:W-:Y:S01]  /*1620*/  UMOV UR17, 0x40000040 ;  /* 0x4000004000117882 */ /* 0x000fe20000000000 */
[----:B------:R-:W-:Y:S01]  /*1630*/  UIADD3 UR8, UR7, 0x404, URZ ;  /* 0x0000040407087890 */ /* 0x000fe2000fffe03f */
[----:B------:R-:W-:Y:S01]  /*1640*/  QGMMA.64x8x32.F32.E4M3.E4M3 R36, gdesc[UR16], R36 ;  /* 0x00000000102479f3 */ /* 0x000fe20008700824 */
[----:B------:R-:W-:Y:S02]  /*1650*/  UIADD3 UR16, UR7, 0x4, URZ ;  /* 0x0000000407107890 */ /* 0x000fe4000fffe03f */
[----:B------:R-:W-:Y:S01]  /*1660*/  UIADD3 UR18, UR6, 0x4, URZ ;  /* 0x0000000406127890 */ /* 0x000fe2000fffe03f */
[----:B------:R-:W-:Y:S01]  /*1670*/  UMOV UR17, 0x40000040 ;  /* 0x4000004000117882 */ /* 0x000fe20000000000 */
[----:B------:R-:W-:-:S07]  /*1680*/  UMOV UR19, 0x40000000 ;  /* 0x4000000000137882 */ /* 0x000fce0000000000 */
[----:B------:R-:W-:Y:S01]  /*1690*/  QGMMA.64x8x32.F32.E4M3.E4M3 R28, gdesc[UR16], R28 ;  /* 0x00000000101c79f3 */ /* 0x000fe2000870081c */
[----:B------:R-:W-:Y:S01]  /*16a0*/  UMOV UR16, UR8 ;  /* 0x0000000800107c82 */ /* 0x000fe20008000000 */
[----:B------:R-:W-:Y:S02]  /*16b0*/  UMOV UR17, 0x40000040 ;  /* 0x4000004000117882 */ /* 0x000fe40000000000 */
[----:B------:R-:W-:Y:S01]  /*16c0*/  QGMMA.64x8x32.F32.E4M3.E4M3 R36, gdesc[UR16], R36 ;  /* 0x00000000102479f3 */ /* 0x000fe20008700824 */
[----:B------:R-:W-:Y:S02]  /*16d0*/  UIADD3 UR16, UR7, 0x6, URZ ;  /* 0x0000000607107890 */ /* 0x000fe4000fffe03f */
[----:B------:R-:W-:Y:S02]  /*16e0*/  UIADD3 UR18, UR6, 0x6, URZ ;  /* 0x0000000606127890 */ /* 0x000fe4000fffe03f */
[----:B------:R-:W-:Y:S01]  /*16f0*/  UIADD3 UR7, UR7, 0x406, URZ ;  /* 0x0000040607077890 */ /* 0x000fe2000fffe03f */
[----:B------:R-:W-:Y:S01]  /*1700*/  ULDC UR6, c[0x0][0x50c] ;  /* 0x0001430000067ab9 */ /* 0x000fe20000000800 */
[----:B------:R-:W-:Y:S01]  /*1710*/  UMOV UR17, 0x40000040 ;  /* 0x4000004000117882 */ /* 0x000fe20000000000 */
[----:B------:R-:W-:Y:S01]  /*1720*/  UMOV UR19, 0x40000000 ;  /* 0x4000000000137882 */ /* 0x000fe20000000000 */
[----:B------:R-:W-:-:S03]  /*1730*/  UISETP.NE.AND UP0, UPT, UR6, 0x4, UPT ;  /* 0x000000040600788c */ /* 0x000fc6000bf05270 */
[----:B------:R-:W-:Y:S01]  /*1740*/  UMOV UR6, 0x4 ;  /* 0x0000000400067882 */ /* 0x000fe20000000000 */
[----:B------:R-:W-:Y:S01]  /*1750*/  QGMMA.64x8x32.F32.E4M3.E4M3 R28, gdesc[UR16], R28 ;  /* 0x00000000101c79f3 */ /* 0x000fe2000870081c */
[----:B------:R-:W-:Y:S01]  /*1760*/  UMOV UR16, UR7 ;  /* 0x0000000700107c82 */ /* 0x000fe20008000000 */
[----:B------:R-:W-:Y:S01]  /*1770*/  USEL UR7, URZ, 0x1, UP0 ;  /* 0x000000013f077887 */ /* 0x000fe20008000000 */
[----:B------:R-:W-:Y:S02]  /*1780*/  UMOV UR17, 0x40000040 ;  /* 0x4000004000117882 */ /* 0x000fe40000000000 */
[----:B------:R-:W-:Y:S03]  /*1790*/  QGMMA.64x8x32.F32.E4M3.E4M3 R36, gdesc[UR16], R36, gsb0 ;  /* 0x00000000102479f3 */ /* 0x000fe60008000824 */
[----:B------:R-:W-:-:S13]  /*17a0*/  ISETP.NE.AND P0, PT, RZ, UR7, PT ;  /* 0x00000007ff007c0c */ /* 0x000fda000bf05270 */
[----:B------:R-:W-:Y:S05]  /*17b0*/  @!P0 BRA `(.L_x_18) ;  /* 0x0000000000288947 */ /* 0x000fea0003800000 */
[----:B------:R-:W-:Y:S02]  /*17c0*/  WARPGROUP.DEPBAR.LE gsb0, 0x0 ;  /* 0x00008000000079c5 */ /* 0x000fe40000010000 */
[----:B------:R-:W-:-:S01]  /*17d0*/  FADD R45, RZ, R28 ;  /* 0x0000001cff2d7221 */ /* 0x000fc20000000000 */
[----:B------:R-:W-:Y:S01]  /*17e0*/  FADD R42, RZ, R29 ;  /* 0x0000001dff2a7221 */ /* 0x000fe20000000000 */
[----:B------:R-:W-:-:S01]  /*17f0*/  FADD R43, RZ, R30 ;  /* 0x0000001eff2b7221 */ /* 0x000fc20000000000 */
[----:B------:R-:W-:Y:S01]  /*1800*/  FADD R40, RZ, R31 ;  /* 0x0000001fff287221 */ /* 0x000fe20000000000 */
[----:B------:R-:W-:-:S01]  /*1810*/  FADD R41, RZ, R36 ;  /* 0x00000024ff297221 */ /* 0x000fc20000000000 */
[----:B------:R-:W-:Y:S01]  /*1820*/  FADD R34, RZ, R37 ;  /* 0x00000025ff227221 */ /* 0x000fe20000000000 */
[----:B------:R-:W-:-:S01]  /*1830*/  FADD R35, RZ, R38 ;  /* 0x00000026ff237221 */ /* 0x000fc20000000000 */
[----:B------:R-:W-:Y:S01]  /*1840*/  FADD R32, RZ, R39 ;  /* 0x00000027ff207221 */ /* 0x000fe20000000000 */
[----:B------:R-:W-:-:S06]  /*1850*/  UMOV UR6, URZ ;  /* 0x0000003f00067c82 */ /* 0x000fcc0008000000 */
.L_x_18:
[----:B------:R-:W-:-:S04]  /*1860*/  UIADD3 UR14, UR5, 0x1, URZ ;  /* 0x00000001050e7890 */ /* 0x000fc8000fffe03f */
[----:B------:R-:W-:-:S04]  /*1870*/  UISETP.NE.AND UP0, UPT, UR14, 0x6, UPT ;  /* 0x000000060e00788c */ /* 0x000fc8000bf05270 */
[----:B------:R-:W-:Y:S02]  /*1880*/  USEL UR8, URZ, 0x1, UP0 ;  /* 0x000000013f087887 */ /* 0x000fe40008000000 */
[----:B------:R-:W-:Y:S02]  /*1890*/  USEL UR14, UR14, URZ, UP0 ;  /* 0x0000003f0e0e7287 */ /* 0x000fe40008000000 */
[----:B------:R-:W-:-:S06]  /*18a0*/  ULOP3.LUT UR8, UR4, UR8, URZ, 0x3c, !UPT ;  /* 0x0000000804087292 */ /* 0x000fcc000f8e3c3f */
[----:B------:R-:W-:Y:S01]  /*18b0*/  IMAD.U32 R22, RZ, RZ, UR8 ;  /* 0x00000008ff167e24 */ /* 0x000fe2000f8e00ff */
[----:B------:R-:W-:-:S06]  /*18c0*/  UMOV UR8, 0x1 ;  /* 0x0000000100087882 */ /* 0x000fcc0000000000 */
.L_x_13:
[----:B------:R-:W-:-:S06]  /*18d0*/  UISETP.GE.AND UP0, UPT, UR10, 0x1, UPT ;  /* 0x000000010a00788c */ /* 0x000fcc000bf06270 */
[----:B------:R-:W-:-:S13]  /*18e0*/  PLOP3.LUT P0, PT, PT, PT, UP0, 0x80, 0x0 ;  /* 0x000000000000781c */ /* 0x000fda0003f0f008 */
[----:B------:R-:W-:Y:S05]  /*18f0*/  @!P0 BRA `(.L_x_19) ;  /* 0x0000000400908947 */ /* 0x000fea0003800000 */
[----:B01----:R-:W-:Y:S01]  /*1900*/  IMAD.U32 R2, RZ, RZ, UR10 ;  /* 0x0000000aff027e24 */ /* 0x003fe2000f8e00ff */
[----:B------:R-:W-:Y:S01]  /*1910*/  UMOV UR15, UR5 ;  /* 0x00000005000f7c82 */ /* 0x000fe20008000000 */
[----:B------:R-:W-:-:S05]  /*1920*/  ULDC UR25, c[0x0][0x50c] ;  /* 0x0001430000197ab9 */ /* 0x000fca0000000800 */
.L_x_27:
[----:B------:R-:W-:-:S13]  /*1930*/  ISETP.NE.AND P1, PT, R47, 0x3, PT ;  /* 0x000000032f00780c */ /* 0x000fda0003f25270 */
[----:B01----:R-:W-:Y:S05]  /*1940*/  @!P1 BRA `(.L_x_20) ;  /* 0x0000000000049947 */ /* 0x003fea0003800000 */
[----:B------:R-:W-:Y:S01]  /*1950*/  BPT.TRAP 0x1 ;  /* 0x000000040000795c */ /* 0x000fe20000300000 */
.L_x_20:
[----:B------:R-:W0:Y:S01]  /*1960*/  S2UR UR16, SR_CgaCtaId ;  /* 0x00000000001079c3 */ /* 0x000e220000008800 */
[----:B------:R-:W-:Y:S01]  /*1970*/  UMOV UR11, 0x400 ;  /* 0x00000400000b7882 */ /* 0x000fe20000000000 */
[----:B------:R-:W-:Y:S01]  /*1980*/  SHF.L.U32 R3, R22, 0x1f, RZ ;  /* 0x0000001f16037819 */ /* 0x000fe200000006ff */
[----:B0-----:R-:W-:-:S04]  /*1990*/  ULEA UR11, UR16, UR11, 0x18 ;  /* 0x0000000b100b7291 */ /* 0x001fc8000f8ec03f */
[----:B------:R-:W-:-:S09]  /*19a0*/  ULEA UR16, UR14, UR11, 0x3 ;  /* 0x0000000b0e107291 */ /* 0x000fd2000f8e183f */
[----:B------:R0:W1:Y:S01]  /*19b0*/  SYNCS.PHASECHK.TRANS64.TRYWAIT P0, [UR16], R3 ;  /* 0x00000003ff0075a7 */ /* 0x0000620008000150 */
[----:B------:R-:W-:Y:S05]  /*19c0*/  @!P1 BRA `(.L_x_21) ;  /* 0x0000000000049947 */ /* 0x000fea0003800000 */
[----:B------:R-:W-:Y:S01]  /*19d0*/  BPT.TRAP 0x1 ;  /* 0x000000040000795c */ /* 0x000fe20000300000 */
.L_x_21:
[----:B-1----:R-:W-:Y:S05]  /*19e0*/  @P0 BRA `(.L_x_22) ;  /* 0x0000000000080947 */ /* 0x002fea0003800000 */
[----:B------:R-:W1:Y:S02]  /*19f0*/  SYNCS.PHASECHK.TRANS64.TRYWAIT P0, [UR16], R3 ;  /* 0x00000003ff0075a7 */ /* 0x000e640008000150 */
[----:B-1----:R-:W-:Y:S05]  /*1a00*/  @!P0 BRA `(.L_x_23) ;  /* 0x0000003000ac8947 */ /* 0x002fea0003800000 */
.L_x_22:
[----:B------:R-:W-:Y:S01]  /*1a10*/  UIADD3 UR16, UR11, 0x30180, URZ ;  /* 0x000301800b107890 */ /* 0x000fe2000fffe03f */
[----:B------:R-:W-:Y:S01]  /*1a20*/  WARPGROUP.ARRIVE ;  /* 0x00000000000079c5 */ /* 0x000fe20000000000 */
[----:B------:R-:W-:Y:S02]  /*1a30*/  UISETP.NE.AND UP0, UPT, UR7, URZ, UPT ;  /* 0x0000003f0700728c */ /* 0x000fe4000bf05270 */
[----:B------:R-:W-:Y:S02]  /*1a40*/  USHF.R.U32.HI UR16, URZ, 0x4, UR16 ;  /* 0x000000043f107899 */ /* 0x000fe40008011610 */
[----:B------:R-:W-:Y:S02]  /*1a50*/  USEL UR8, UR8, URZ, !UP0 ;  /* 0x0000003f08087287 */ /* 0x000fe4000c000000 */
[----:B------:R-:W-:Y:S02]  /*1a60*/  ULOP3.LUT UR16, UR16, 0x3fff, URZ, 0xc0, !UPT ;  /* 0x00003fff10107892 */ /* 0x000fe4000f8ec03f */
[----:B------:R-:W-:-:S02]  /*1a70*/  UISETP.NE.U32.AND UP0, UPT, UR8, URZ, UPT ;  /* 0x0000003f0800728c */ /* 0x000fc4000bf05070 */
[----:B------:R-:W-:Y:S02]  /*1a80*/  ULOP3.LUT UR7, UR16, 0x10000, URZ, 0xfc, !UPT ;  /* 0x0001000010077892 */ /* 0x000fe4000f8efc3f */
[----:B------:R-:W-:Y:S02]  /*1a90*/  ULEA UR8, UR14, UR12, 0xb ;  /* 0x0000000c0e087291 */ /* 0x000fe4000f8e583f */
[----:B------:R-:W-:Y:S02]  /*1aa0*/  ULEA UR7, UR14, UR7, 0x6 ;  /* 0x000000070e077291 */ /* 0x000fe4000f8e303f */
[----:B------:R-:W-:Y:S01]  /*1ab0*/  UIADD3 UR24, UR8, 0x400, URZ ;  /* 0x0000040008187890 */ /* 0x000fe2000fffe03f */
[----:B------:R-:W-:Y:S02]  /*1ac0*/  UMOV UR17, 0x40000040 ;  /* 0x4000004000117882 */ /* 0x000fe40000000000 */
[----:B------:R-:W-:Y:S01]  /*1ad0*/  UMOV UR16, UR8 ;  /* 0x0000000800107c82 */ /* 0x000fe20008000000 */
[----:B------:R-:W-:Y:S01]  /*1ae0*/  UMOV UR19, 0x40000000 ;  /* 0x4000000000137882 */ /* 0x000fe20000000000 */
[----:B------:R-:W-:Y:S01]  /*1af0*/  UMOV UR18, UR7 ;  /* 0x0000000700127c82 */ /* 0x000fe20008000000 */
[----:B------:R-:W-:Y:S01]  /*1b00*/  UIADD3 UR6, UR6, 0x4, URZ ;  /* 0x0000000406067890 */ /* 0x000fe2000fffe03f */
[----:B------:R-:W-:Y:S01]  /*1b10*/  QGMMA.64x8x32.F32.E4M3.E4M3 R28, gdesc[UR16], R28, UP0 ;  /* 0x00000000101c79f3 */ /* 0x000fe2000bf0081c */
[----:B------:R-:W-:Y:S01]  /*1b20*/  UMOV UR16, UR24 ;  /* 0x0000001800107c82 */ /* 0x000fe20008000000 */
[----:B------:R-:W-:Y:S01]  /*1b30*/  UMOV UR17, 0x40000040 ;  /* 0x4000004000117882 */ /* 0x000fe20000000000 */
[----:B------:R-:W-:Y:S01]  /*1b40*/  UIADD3 UR24, UR8, 0x402, URZ ;  /* 0x0000040208187890 */ /* 0x000fe2000fffe03f */
[----:B------:R-:W-:Y:S01]  /*1b50*/  QGMMA.64x8x32.F32.E4M3.E4M3 R36, gdesc[UR16], R36, UP0 ;  /* 0x00000000102479f3 */ /* 0x000fe2000bf00824 */
[----:B------:R-:W-:-:S02]  /*1b60*/  UIADD3 UR16, UR8, 0x2, URZ ;  /* 0x0000000208107890 */ /* 0x000fc4000fffe03f */
[----:B------:R-:W-:Y:S01]  /*1b70*/  UIADD3 UR18, UR7, 0x2, URZ ;  /* 0x0000000207127890 */ /* 0x000fe2000fffe03f */
[----:B------:R-:W-:Y:S01]  /*1b80*/  UMOV UR17, 0x40000040 ;  /* 0x4000004000117882 */ /* 0x000fe20000000000 */
[----:B------:R-:W-:Y:S01]  /*1b90*/  UMOV UR19, 0x40000000 ;  /* 0x4000000000137882 */ /* 0x000fe20000000000 */
[----:B------:R-:W-:-:S06]  /*1ba0*/  UISETP.NE.AND UP0, UPT, UR6, UR25, UPT ;  /* 0x000000190600728c */ /* 0x000fcc000bf05270 */
        /* <DEDUP_REMOVED lines=16> */
[----:B------:R-:W-:Y:S01]  /*1cb0*/  UMOV UR17, 0x40000040 ;  /* 0x4000004000117882 */ /* 0x000fe20000000000 */
[----:B------:R-:W-:Y:S01]  /*1cc0*/  UMOV UR19, 0x40000000 ;  /* 0x4000000000137882 */ /* 0x000fe20000000000 */
[----:B------:R-:W-:-:S06]  /*1cd0*/  USEL UR7, URZ, 0x1, UP0 ;  /* 0x000000013f077887 */ /* 0x000fcc0008000000 */
[----:B------:R-:W-:Y:S01]  /*1ce0*/  ISETP.NE.AND P0, PT, RZ, UR7, PT ;  /* 0x00000007ff007c0c */ /* 0x000fe2000bf05270 */
[----:B------:R-:W-:Y:S01]  /*1cf0*/  QGMMA.64x8x32.F32.E4M3.E4M3 R28, gdesc[UR16], R28 ;  /* 0x00000000101c79f3 */ /* 0x000fe2000870081c */
[----:B------:R-:W-:Y:S01]  /*1d00*/  UMOV UR16, UR8 ;  /* 0x0000000800107c82 */ /* 0x000fe20008000000 */
[----:B------:R-:W-:Y:S02]  /*1d10*/  UMOV UR17, 0x40000040 ;  /* 0x4000004000117882 */ /* 0x000fe40000000000 */
[----:B------:R-:W-:Y:S03]  /*1d20*/  QGMMA.64x8x32.F32.E4M3.E4M3 R36, gdesc[UR16], R36, gsb0 ;  /* 0x00000000102479f3 */ /* 0x000fe60008000824 */
[----:B------:R-:W-:-:S05]  /*1d30*/  WARPGROUP.DEPBAR.LE gsb0, 0x1 ;  /* 0x00008000000079c5 */ /* 0x000fca0000010100 */
[----:B------:R-:W-:Y:S05]  /*1d40*/  @!P0 BRA `(.L_x_24) ;  /* 0x0000000000288947 */ /* 0x000fea0003800000 */
[----:B------:R-:W-:Y:S02]  /*1d50*/  WARPGROUP.DEPBAR.LE gsb0, 0x0 ;  /* 0x00008000000079c5 */ /* 0x000fe40000010000 */
[----:B------:R-:W-:-:S01]  /*1d60*/  FADD R45, R28, R45 ;  /* 0x0000002d1c2d7221 */ /* 0x000fc20000000000 */
[----:B------:R-:W-:Y:S01]  /*1d70*/  FADD R42, R29, R42 ;  /* 0x0000002a1d2a7221 */ /* 0x000fe20000000000 */
[----:B------:R-:W-:-:S01]  /*1d80*/  FADD R43, R30, R43 ;  /* 0x0000002b1e2b7221 */ /* 0x000fc20000000000 */
[----:B------:R-:W-:Y:S01]  /*1d90*/  FADD R40, R31, R40 ;  /* 0x000000281f287221 */ /* 0x000fe20000000000 */
[----:B------:R-:W-:-:S01]  /*1da0*/  FADD R41, R36, R41 ;  /* 0x0000002924297221 */ /* 0x000fc20000000000 */
[----:B------:R-:W-:Y:S01]  /*1db0*/  FADD R34, R37, R34 ;  /* 0x0000002225227221 */ /* 0x000fe20000000000 */
[----:B------:R-:W-:-:S01]  /*1dc0*/  FADD R35, R38, R35 ;  /* 0x0000002326237221 */ /* 0x000fc20000000000 */
[----:B------:R-:W-:Y:S01]  /*1dd0*/  FADD R32, R32, R39 ;  /* 0x0000002720207221 */ /* 0x000fe20000000000 */
[----:B------:R-:W-:-:S06]  /*1de0*/  UMOV UR6, URZ ;  /* 0x0000003f00067c82 */ /* 0x000fcc0008000000 */
.L_x_24:
[----:B------:R-:W-:Y:S05]  /*1df0*/  @!P1 BRA `(.L_x_25) ;  /* 0x0000000000049947 */ /* 0x000fea0003800000 */
[----:B------:R-:W-:Y:S01]  /*1e00*/  BPT.TRAP 0x1 ;  /* 0x000000040000795c */ /* 0x000fe20000300000 */
.L_x_25:
[----:B------:R-:W-:Y:S01]  /*1e10*/  ULEA UR8, UR15, UR11, 0x3 ;  /* 0x0000000b0f087291 */ /* 0x000fe2000f8e183f */
[----:B------:R-:W-:-:S03]  /*1e20*/  ISETP.GT.U32.AND P0, PT, R0, 0x1, PT ;  /* 0x000000010000780c */ /* 0x000fc60003f04070 */
[----:B------:R-:W-:-:S04]  /*1e30*/  UIADD3 UR8, UR8, 0x30, URZ ;  /* 0x0000003008087890 */ /* 0x000fc8000fffe03f */
[----:B------:R-:W-:-:S09]  /*1e40*/  UPRMT UR8, URZ, 0x654, UR8 ;  /* 0x000006543f087896 */ /* 0x000fd20008000008 */
[----:B------:R-:W-:Y:S01]  /*1e50*/  SYNCS.ARRIVE.TRANS64.RED.A1T0 RZ, [UR8], RZ ;  /* 0x000000ffffff79a7 */ /* 0x000fe20008100408 */
[----:B------:R-:W-:Y:S05]  /*1e60*/  @P0 BRA `(.L_x_26) ;  /* 0x0000000000040947 */ /* 0x000fea0003800000 */
[----:B------:R-:W-:Y:S01]  /*1e70*/  BPT.TRAP 0x1 ;  /* 0x000000040000795c */ /* 0x000fe20000300000 */
.L_x_26:
[----:B------:R-:W-:Y:S01]  /*1e80*/  UIADD3 UR14, UR14, 0x1, URZ ;  /* 0x000000010e0e7890 */ /* 0x000fe2000fffe03f */
[C---:B------:R-:W-:Y:S01]  /*1e90*/  ISETP.GT.AND P0, PT, R2.reuse, 0x1, PT ;  /* 0x000000010200780c */ /* 0x040fe20003f04270 */
[----:B------:R-:W-:Y:S01]  /*1ea0*/  UIADD3 UR15, UR15, 0x1, URZ ;  /* 0x000000010f0f7890 */ /* 0x000fe2000fffe03f */
[----:B------:R-:W-:Y:S01]  /*1eb0*/  VIADD R2, R2, 0xffffffff ;  /* 0xffffffff02027836 */ /* 0x000fe20000000000 */
[----:B------:R-:W-:Y:S02]  /*1ec0*/  UISETP.NE.AND UP0, UPT, UR14, 0x6, UPT ;  /* 0x000000060e00788c */ /* 0x000fe4000bf05270 */
[----:B------:R-:W-:Y:S02]  /*1ed0*/  UISETP.NE.AND UP1, UPT, UR15, 0x6, UPT ;  /* 0x000000060f00788c */ /* 0x000fe4000bf25270 */
[----:B------:R-:W-:Y:S02]  /*1ee0*/  USEL UR8, URZ, 0x1, UP0 ;  /* 0x000000013f087887 */ /* 0x000fe40008000000 */
[----:B------:R-:W-:-:S02]  /*1ef0*/  USEL UR14, UR14, URZ, UP0 ;  /* 0x0000003f0e0e7287 */ /* 0x000fc40008000000 */
[----:B------:R-:W-:Y:S02]  /*1f00*/  USEL UR15, UR15, URZ, UP1 ;  /* 0x0000003f0f0f7287 */ /* 0x000fe40008800000 */
[----:B------:R-:W-:Y:S01]  /*1f10*/  LOP3.LUT R22, R22, UR8, RZ, 0x3c, !PT ;  /* 0x0000000816167c12 */ /* 0x000fe2000f8e3cff */
[----:B------:R-:W-:Y:S01]  /*1f20*/  UMOV UR8, 0x1 ;  /* 0x0000000100087882 */ /* 0x000fe20000000000 */
[----:B------:R-:W-:Y:S08]  /*1f30*/  @P0 BRA `(.L_x_27) ;  /* 0xfffffff8007c0947 */ /* 0x000ff0000383ffff */
.L_x_19:
[----:B------:R-:W-:Y:S01]  /*1f40*/  UISETP.NE.AND UP0, UPT, UR6, URZ, UPT ;  /* 0x0000003f0600728c */ /* 0x000fe2000bf05270 */
[----:B01----:R-:W0:Y:S03]  /*1f50*/  LDC R2, c[0x0][0x28c] ;  /* 0x0000a300ff027b82 */ /* 0x003e260000000800 */
[----:B------:R-:W-:-:S06]  /*1f60*/  USEL UR6, URZ, 0x1, !UP0 ;  /* 0x000000013f067887 */ /* 0x000fcc000c000000 */
[----:B------:R-:W-:Y:S02]  /*1f70*/  ISETP.NE.AND P0, PT, RZ, UR6, PT ;  /* 0x00000006ff007c0c */ /* 0x000fe4000bf05270 */
[----:B0-----:R-:W-:-:S11]  /*1f80*/  ISETP.GE.AND P1, PT, R2, 0x1, PT ;  /* 0x000000010200780c */ /* 0x001fd60003f26270 */
[----:B------:R-:W-:Y:S05]  /*1f90*/  @!P0 BRA `(.L_x_28) ;  /* 0x0000000000248947 */ /* 0x000fea0003800000 */
[----:B------:R-:W-:Y:S02]  /*1fa0*/  WARPGROUP.DEPBAR.LE gsb0, 0x0 ;  /* 0x00008000000079c5 */ /* 0x000fe40000010000 */
[----:B------:R-:W-:Y:S01]  /*1fb0*/  FADD R45, R28, R45 ;  /* 0x0000002d1c2d7221 */ /* 0x000fe20000000000 */
[----:B------:R-:W-:Y:S01]  /*1fc0*/  FADD R42, R29, R42 ;  /* 0x0000002a1d2a7221 */ /* 0x000fe20000000000 */
[----:B------:R-:W-:Y:S01]  /*1fd0*/  FADD R43, R30, R43 ;  /* 0x0000002b1e2b7221 */ /* 0x000fe20000000000 */
[----:B------:R-:W-:Y:S01]  /*1fe0*/  FADD R40, R31, R40 ;  /* 0x000000281f287221 */ /* 0x000fe20000000000 */
[----:B------:R-:W-:Y:S01]  /*1ff0*/  FADD R41, R36, R41 ;  /* 0x0000002924297221 */ /* 0x000fe20000000000 */
[----:B------:R-:W-:Y:S01]  /*2000*/  FADD R34, R37, R34 ;  /* 0x0000002225227221 */ /* 0x000fe20000000000 */
[----:B------:R-:W-:Y:S01]  /*2010*/  FADD R35, R38, R35 ;  /* 0x0000002326237221 */ /* 0x000fe20000000000 */
[----:B------:R-:W-:-:S07]  /*2020*/  FADD R32, R32, R39 ;  /* 0x0000002720207221 */ /* 0x000fce0000000000 */
.L_x_28:
[----:B------:R-:W-:Y:S02]  /*2030*/  WARPGROUP.DEPBAR.LE gsb0, 0x0 ;  /* 0x00008000000079c5 */ /* 0x000fe40000010000 */
[----:B------:R-:W-:Y:S05]  /*2040*/  @!P1 BRA `(.L_x_29) ;  /* 0x0000000000389947 */ /* 0x000fea0003800000 */
[----:B------:R-:W-:-:S13]  /*2050*/  ISETP.NE.AND P0, PT, R47, 0x3, PT ;  /* 0x000000032f00780c */ /* 0x000fda0003f05270 */
[----:B------:R-:W-:Y:S05]  /*2060*/  @!P0 BRA `(.L_x_30) ;  /* 0x0000000000048947 */ /* 0x000fea0003800000 */
[----:B------:R-:W-:Y:S01]  /*2070*/  BPT.TRAP 0x1 ;  /* 0x000000040000795c */ /* 0x000fe20000300000 */
.L_x_30:
[----:B------:R-:W-:Y:S01]  /*2080*/  UIADD3 UR8, UR10, UR5, URZ ;  /* 0x000000050a087290 */ /* 0x000fe2000fffe03f */
[----:B------:R-:W-:-:S03]  /*2090*/  ISETP.GT.U32.AND P0, PT, R0, 0x1, PT ;  /* 0x000000010000780c */ /* 0x000fc60003f04070 */
[----:B------:R-:W-:-:S04]  /*20a0*/  UIMAD.WIDE.U32 UR6, UR8, -0x55555555, URZ ;  /* 0xaaaaaaab080678a5 */ /* 0x000fc8000f8e003f */
[----:B------:R-:W-:-:S04]  /*20b0*/  USHF.R.U32.HI UR6, URZ, 0x2, UR7 ;  /* 0x000000023f067899 */ /* 0x000fc80008011607 */
[----:B------:R-:W-:-:S04]  /*20c0*/  UIMAD UR8, UR6, -0x6, UR8 ;  /* 0xfffffffa060878a4 */ /* 0x000fc8000f8e0208 */
[----:B------:R-:W-:-:S04]  /*20d0*/  ULEA UR8, UR8, UR11, 0x3 ;  /* 0x0000000b08087291 */ /* 0x000fc8000f8e183f */
[----:B------:R-:W-:-:S04]  /*20e0*/  UIADD3 UR8, UR8, 0x30, URZ ;  /* 0x0000003008087890 */ /* 0x000fc8000fffe03f */
[----:B------:R-:W-:-:S09]  /*20f0*/  UPRMT UR8, URZ, 0x654, UR8 ;  /* 0x000006543f087896 */ /* 0x000fd20008000008 */
[----:B------:R-:W-:Y:S01]  /*2100*/  SYNCS.ARRIVE.TRANS64.RED.A1T0 RZ, [UR8], RZ ;  /* 0x000000ffffff79a7 */ /* 0x000fe20008100408 */
[----:B------:R-:W-:Y:S05]  /*2110*/  @P0 BRA `(.L_x_29) ;  /* 0x0000000000040947 */ /* 0x000fea0003800000 */
[----:B------:R-:W-:Y:S01]  /*2120*/  BPT.TRAP 0x1 ;  /* 0x000000040000795c */ /* 0x000fe20000300000 */
.L_x_29:
[----:B------:R-:W-:Y:S01]  /*2130*/  IMAD.SHL.U32 R25, R13, 0x8, RZ ;  /* 0x000000080d197824 */ /* 0x000fe200078e00ff */
[----:B------:R-:W-:Y:S01]  /*2140*/  UIADD3 UR5, UR9, UR5, URZ ;  /* 0x0000000509057290 */ /* 0x000fe2000fffe03f */
[----:B------:R-:W-:Y:S01]  /*2150*/  SHF.R.S32.HI R37, RZ, 0x1f, R33 ;  /* 0x0000001fff257819 */ /* 0x000fe20000011421 */
[----:B------:R-:W-:Y:S01]  /*2160*/  ULDC UR11, c[0x0][0x288] ;  /* 0x0000a200000b7ab9 */ /* 0x000fe20000000800 */
[----:B------:R-:W-:Y:S01]  /*2170*/  IMAD.SHL.U32 R24, R27, 0x100, RZ ;  /* 0x000001001b187824 */ /* 0x000fe200078e00ff */
[C---:B------:R-:W-:Y:S01]  /*2180*/  LOP3.LUT R22, R25.reuse, 0x6, R16, 0xf8, !PT ;  /* 0x0000000619167812 */ /* 0x040fe200078ef810 */
[----:B------:R-:W-:Y:S01]  /*2190*/  ULDC.64 UR6, c[0x0][0x5d0] ;  /* 0x0001740000067ab9 */ /* 0x000fe20000000a00 */
[----:B------:R-:W-:Y:S01]  /*21a0*/  UISETP.GT.U32.AND UP0, UPT, UR5, 0x5, UPT ;  /* 0x000000050500788c */ /* 0x000fe2000bf04070 */
[----:B------:R-:W-:Y:S01]  /*21b0*/  ISETP.GE.AND P0, PT, R25, UR11, PT ;  /* 0x0000000b19007c0c */ /* 0x000fe2000bf06270 */
[----:B------:R-:W-:Y:S01]  /*21c0*/  IMAD R2, R37, UR6, RZ ;  /* 0x0000000625027c24 */ /* 0x000fe2000f8e02ff */
[----:B------:R-:W-:Y:S01]  /*21d0*/  SHF.R.S32.HI R23, RZ, 0x1f, R22 ;  /* 0x0000001fff177819 */ /* 0x000fe20000011416 */
[----:B------:R-:W-:Y:S01]  /*21e0*/  ULDC UR12, c[0x0][0x284] ;  /* 0x0000a100000c7ab9 */ /* 0x000fe20000000800 */
[----:B------:R-:W-:Y:S01]  /*21f0*/  UISETP.LT.U32.AND UP0, UPT, UR9, 0x6, UP0 ;  /* 0x000000060900788c */ /* 0x000fe20008701070 */
[----:B------:R-:W-:Y:S01]  /*2200*/  ISETP.GE.OR P0, PT, R24, UR12, P0 ;  /* 0x0000000c18007c0c */ /* 0x000fe20008706670 */
[----:B------:R-:W-:Y:S01]  /*2210*/  UISETP.GE.U32.AND UP1, UPT, UR9, 0x6, UPT ;  /* 0x000000060900788c */ /* 0x000fe2000bf26070 */
[C---:B------:R-:W-:Y:S01]  /*2220*/  IMAD R13, R33.reuse, UR7, R2 ;  /* 0x00000007210d7c24 */ /* 0x040fe2000f8e0202 */
[----:B------:R-:W-:Y:S01]  /*2230*/  USEL UR8, URZ, 0x1, !UP0 ;  /* 0x000000013f087887 */ /* 0x000fe2000c000000 */
[----:B------:R-:W-:Y:S01]  /*2240*/  IMAD.WIDE.U32 R2, R33, UR6, R22 ;  /* 0x0000000621027c25 */ /* 0x000fe2000f8e0016 */
[----:B------:R-:W-:Y:S01]  /*2250*/  UIMAD.WIDE.U32 UR6, UR5, -0x55555555, URZ ;  /* 0xaaaaaaab050678a5 */ /* 0x000fe2000f8e003f */
[----:B------:R-:W-:-:S02]  /*2260*/  ULDC.64 UR14, c[0x0][0x5c8] ;  /* 0x00017200000e7ab9 */ /* 0x000fc40000000a00 */
[----:B------:R-:W-:Y:S01]  /*2270*/  IMAD.WIDE R26, R27, 0x100, R6 ;  /* 0x000001001b1a7825 */ /* 0x000fe200078e0206 */
[----:B------:R-:W-:Y:S02]  /*2280*/  USHF.R.U32.HI UR6, URZ, 0x2, UR7 ;  /* 0x000000023f067899 */ /* 0x000fe40008011607 */
[----:B------:R-:W-:Y:S01]  /*2290*/  ULOP3.LUT UR4, UR4, UR8, URZ, 0x3c, !UPT ;  /* 0x0000000804047292 */ /* 0x000fe2000f8e3c3f */
[----:B------:R-:W-:Y:S01]  /*22a0*/  IMAD R29, R27, UR14, RZ ;  /* 0x0000000e1b1d7c24 */ /* 0x000fe2000f8e02ff */
[----:B------:R-:W-:Y:S01]  /*22b0*/  UIMAD UR5, UR6, -0x6, UR5 ;  /* 0xfffffffa060578a4 */ /* 0x000fe2000f8e0205 */
[----:B------:R-:W-:Y:S01]  /*22c0*/  IMAD.IADD R3, R3, 0x1, R13 ;  /* 0x0000000103037824 */ /* 0x000fe200078e020d */
[----:B------:R-:W-:Y:S01]  /*22d0*/  @UP1 ULOP3.LUT UR4, UR4, 0x1, UR6, 0x78, !UPT ;  /* 0x0000000104041892 */ /* 0x000fe2000f8e7806 */
[C---:B------:R-:W-:Y:S02]  /*22e0*/  IMAD R29, R26.reuse, UR15, R29 ;  /* 0x0000000f1a1d7c24 */ /* 0x040fe4000f8e021d */
[----:B------:R-:W-:-:S04]  /*22f0*/  IMAD.WIDE.U32 R2, R26, UR14, R2 ;  /* 0x0000000e1a027c25 */ /* 0x000fc8000f8e0002 */
[----:B------:R-:W-:Y:S01]  /*2300*/  IMAD.MOV.U32 R36, RZ, RZ, -0x1 ;  /* 0xffffffffff247424 */ /* 0x000fe200078e00ff */
[----:B------:R-:W-:Y:S06]  /*2310*/  @P0 BRA `(.L_x_31) ;  /* 0x0000000c00140947 */ /* 0x000fec0003800000 */
[----:B------:R-:W-:Y:S01]  /*2320*/  ULDC.64 UR6, c[0x0][0x5c0] ;  /* 0x0001700000067ab9 */ /* 0x000fe20000000a00 */
[----:B------:R-:W-:Y:S01]  /*2330*/  IMAD.IADD R46, R3, 0x1, R29 ;  /* 0x00000001032e7824 */ /* 0x000fe200078e021d */
[----:B------:R-:W-:Y:S01]  /*2340*/  IADD3 R28, P4, R2, UR6, RZ ;  /* 0x00000006021c7c10 */ /* 0x000fe2000ff9e0ff */
[----:B------:R-:W-:Y:S01]  /*2350*/  BSSY B0, `(.L_x_31) ;  /* 0x00000c1000007945 */ /* 0x000fe20003800000 */
[----:B------:R-:W-:Y:S01]  /*2360*/  LEA R38, P2, R4, R2, 0x3 ;  /* 0x0000000204267211 */ /* 0x000fe200078418ff */
[----:B------:R-:W-:Y:S01]  /*2370*/  IMAD.IADD R39, R21, 0x1, -R24 ;  /* 0x0000000115277824 */ /* 0x000fe200078e0a18 */
[C---:B------:R-:W-:Y:S02]  /*2380*/  IADD3.X R29, R46.reuse, UR7, RZ, P4, !PT ;  /* 0x000000072e1d7c10 */ /* 0x040fe4000a7fe4ff */
[----:B---3-5:R-:W-:Y:S01]  /*2390*/  FSETP.NEU.AND P4, PT, R11, RZ, PT ;  /* 0x000000ff0b00720b */ /* 0x028fe20003f8d000 */
[----:B------:R-:W-:Y:S01]  /*23a0*/  IMAD.X R44, R46, 0x1, R5, P2 ;  /* 0x000000012e2c7824 */ /* 0x000fe200010e0605 */
[----:B------:R-:W-:-:S02]  /*23b0*/  IADD3 R12, P1, P0, R2, UR6, R19 ;  /* 0x00000006020c7c10 */ /* 0x000fc4000f83e013 */
[C---:B------:R-:W-:Y:S02]  /*23c0*/  IADD3 R30, P2, R38.reuse, UR6, RZ ;  /* 0x00000006261e7c10 */ /* 0x040fe4000ff5e0ff */
[----:B------:R-:W-:Y:S02]  /*23d0*/  IADD3 R2, P5, P6, R38, UR6, R19 ;  /* 0x0000000626027c10 */ /* 0x000fe4000febe013 */
[--C-:B------:R-:W-:Y:S02]  /*23e0*/  IADD3.X R13, R46, UR7, R17.reuse, P1, P0 ;  /* 0x000000072e0d7c10 */ /* 0x100fe40008fe0411 */
[C---:B------:R-:W-:Y:S02]  /*23f0*/  IADD3.X R31, R44.reuse, UR7, RZ, P2, !PT ;  /* 0x000000072c1f7c10 */ /* 0x040fe400097fe4ff */
[----:B------:R-:W-:Y:S01]  /*2400*/  IADD3.X R3, R44, UR7, R17, P5, P6 ;  /* 0x000000072c037c10 */ /* 0x000fe2000afec411 */
[----:B------:R-:W-:Y:S01]  /*2410*/  IMAD.IADD R44, R14, 0x1, -R25 ;  /* 0x000000010e2c7824 */ /* 0x000fe200078e0a19 */
[----:B------:R-:W-:Y:S06]  /*2420*/  @!P4 BRA `(.L_x_32) ;  /* 0x00000008003cc947 */ /* 0x000fec0003800000 */
[----:B------:R-:W-:Y:S01]  /*2430*/  ULDC.64 UR6, c[0x0][0x5b8] ;  /* 0x00016e0000067ab9 */ /* 0x000fe20000000a00 */
[----:B------:R-:W-:Y:S01]  /*2440*/  ISETP.GE.AND P0, PT, R39, 0x1, PT ;  /* 0x000000012700780c */ /* 0x000fe20003f06270 */
[----:B------:R-:W-:Y:S01]  /*2450*/  IMAD R38, R37, UR6, RZ ;  /* 0x0000000625267c24 */ /* 0x000fe2000f8e02ff */
[----:B------:R-:W-:Y:S01]  /*2460*/  ULDC.64 UR14, c[0x0][0x5a8] ;  /* 0x00016a00000e7ab9 */ /* 0x000fe20000000a00 */
[C---:B------:R-:W-:Y:S01]  /*2470*/  IMAD.WIDE.U32 R24, R33.reuse, UR6, R22 ;  /* 0x0000000621187c25 */ /* 0x040fe2000f8e0016 */
[----:B------:R-:W-:Y:S01]  /*2480*/  ISETP.LT.OR P2, PT, R44, 0x1, !P0 ;  /* 0x000000012c00780c */ /* 0x000fe20004741670 */
[----:B------:R-:W-:Y:S02]  /*2490*/  BSSY B1, `(.L_x_33) ;  /* 0x000000c000017945 */ /* 0x000fe40003800000 */
[----:B------:R-:W-:Y:S01]  /*24a0*/  IMAD R33, R33, UR7, R38 ;  /* 0x0000000721217c24 */ /* 0x000fe2000f8e0226 */
[----:B------:R-:W-:-:S03]  /*24b0*/  ULDC.64 UR6, c[0x0][0x5b0] ;  /* 0x00016c0000067ab9 */ /* 0x000fc60000000a00 */
[----:B------:R-:W-:Y:S02]  /*24c0*/  IMAD.IADD R25, R25, 0x1, R33 ;  /* 0x0000000119197824 */ /* 0x000fe400078e0221 */
[----:B------:R-:W-:Y:S02]  /*24d0*/  IMAD R33, R27, UR6, RZ ;  /* 0x000000061b217c24 */ /* 0x000fe4000f8e02ff */
[----:B------:R-:W-:-:S04]  /*24e0*/  IMAD.WIDE.U32 R22, R26, UR6, R24 ;  /* 0x000000061a167c25 */ /* 0x000fc8000f8e0018 */
[----:B------:R-:W-:Y:S01]  /*24f0*/  IMAD R33, R26, UR7, R33 ;  /* 0x000000071a217c24 */ /* 0x000fe2000f8e0221 */
[----:B------:R-:W-:-:S04]  /*2500*/  IADD3 R22, P1, R22, UR14, RZ ;  /* 0x0000000e16167c10 */ /* 0x000fc8000ff3e0ff */
[--C-:B------:R-:W-:Y:S02]  /*2510*/  IADD3.X R23, R23, UR15, R33.reuse, P1, !PT ;  /* 0x0000000f17177c10 */ /* 0x100fe40008ffe421 */
[----:B------:R-:W-:Y:S01]  /*2520*/  PRMT R33, RZ, 0x7610, R33 ;  /* 0x00007610ff217816 */ /* 0x000fe20000000021 */
[----:B------:R-:W-:Y:S06]  /*2530*/  @P2 BRA `(.L_x_34) ;  /* 0x0000000000042947 */ /* 0x000fec0003800000 */
[----:B------:R0:W5:Y:S02]  /*2540*/  LDG.E.U8 R33, desc[UR22][R22.64] ;  /* 0x0000001616217981 */ /* 0x000164000c1e1100 */
.L_x_34:
[----:B------:R-:W-:Y:S05]  /*2550*/  BSYNC B1 ;  /* 0x0000000000017941 */ /* 0x000fea0003800000 */
.L_x_33:
[----:B-----5:R-:W-:Y:S01]  /*2560*/  LOP3.LUT R33, R33, 0xff, RZ, 0xc0, !PT ;  /* 0x000000ff21217812 */ /* 0x020fe200078ec0ff */
[----:B------:R-:W-:Y:S01]  /*2570*/  BSSY B1, `(.L_x_35) ;  /* 0x000000b000017945 */ /* 0x000fe20003800000 */
[----:B------:R-:W-:Y:S02]  /*2580*/  ISETP.LT.OR P0, PT, R44, 0x2, !P0 ;  /* 0x000000022c00780c */ /* 0x000fe40004701670 */
[----:B------:R-:W-:-:S05]  /*2590*/  F2FP.F16.E4M3.UNPACK_B R33, R33 ;  /* 0x00000021ff21723e */ /* 0x000fca00020006ff */
[----:B------:R-:W-:Y:S01]  /*25a0*/  HADD2.F32 R38, -RZ, R33.H0_H0 ;  /* 0x20000021ff267230 */ /* 0x000fe20000004100 */
[----:B------:R-:W-:-:S04]  /*25b0*/  PRMT R33, RZ, 0x7610, R33 ;  /* 0x00007610ff217816 */ /* 0x000fc80000000021 */
[----:B------:R-:W-:-:S04]  /*25c0*/  FMUL R38, R38, R11 ;  /* 0x0000000b26267220 */ /* 0x000fc80000400000 */
[----:B--2---:R-:W-:-:S05]  /*25d0*/  FFMA R38, R45, R10, R38 ;  /* 0x0000000a2d267223 */ /* 0x004fca0000000026 */
[----:B------:R-:W-:-:S05]  /*25e0*/  F2FP.SATFINITE.E4M3.F32.PACK_AB_MERGE_C R37, RZ, R38, RZ ;  /* 0x00000026ff25723e */ /* 0x000fca00048070ff */
[----:B------:R1:W-:Y:S01]  /*25f0*/  @!P2 STG.E.U8 desc[UR22][R28.64], R37 ;  /* 0x000000251c00a986 */ /* 0x0003e2000c101116 */
[----:B------:R-:W-:Y:S05]  /*2600*/  @P0 BRA `(.L_x_36) ;  /* 0x0000000000040947 */ /* 0x000fea0003800000 */
[----:B------:R2:W5:Y:S02]  /*2610*/  LDG.E.U8 R33, desc[UR22][R22.64+0x1] ;  /* 0x0000011616217981 */ /* 0x000564000c1e1100 */
.L_x_36:
[----:B------:R-:W-:Y:S05]  /*2620*/  BSYNC B1 ;  /* 0x0000000000017941 */ /* 0x000fea0003800000 */
.L_x_35:
[----:B-----5:R-:W-:Y:S01]  /*2630*/  LOP3.LUT R33, R33, 0xff, RZ, 0xc0, !PT ;  /* 0x000000ff21217812 */ /* 0x020fe200078ec0ff */
[----:B------:R-:W-:Y:S01]  /*2640*/  BSSY B1, `(.L_x_37) ;  /* 0x0000013000017945 */ /* 0x000fe20003800000 */
[----:B-1----:R-:W-:Y:S02]  /*2650*/  IADD3 R37, P1, R26, 0x8, RZ ;  /* 0x000000081a257810 */ /* 0x002fe40007f3e0ff */
[----:B------:R-:W-:-:S03]  /*2660*/  F2FP.F16.E4M3.UNPACK_B R33, R33 ;  /* 0x00000021ff21723e */ /* 0x000fc600020006ff */
[----:B0-2---:R-:W-:Y:S01]  /*2670*/  IMAD.X R23, RZ, RZ, R27, P1 ;  /* 0x000000ffff177224 */ /* 0x005fe200008e061b */
[----:B------:R-:W-:Y:S01]  /*2680*/  ISETP.GE.AND P1, PT, R39, 0x9, PT ;  /* 0x000000092700780c */ /* 0x000fe20003f26270 */
[----:B------:R-:W-:Y:S02]  /*2690*/  HADD2.F32 R22, -RZ, R33.H0_H0 ;  /* 0x20000021ff167230 */ /* 0x000fe40000004100 */
[----:B------:R-:W-:Y:S01]  /*26a0*/  IMAD R38, R23, UR6, RZ ;  /* 0x0000000617267c24 */ /* 0x000fe2000f8e02ff */
[----:B------:R-:W-:Y:S02]  /*26b0*/  ISETP.LT.OR P4, PT, R44, 0x1, !P1 ;  /* 0x000000012c00780c */ /* 0x000fe40004f81670 */
[----:B------:R-:W-:Y:S01]  /*26c0*/  FMUL R33, R22, R11 ;  /* 0x0000000b16217220 */ /* 0x000fe20000400000 */
[----:B------:R-:W-:-:S04]  /*26d0*/  IMAD.WIDE.U32 R22, R37, UR6, R24 ;  /* 0x0000000625167c25 */ /* 0x000fc8000f8e0018 */
[----:B------:R-:W-:Y:S01]  /*26e0*/  FFMA R33, R42, R10, R33 ;  /* 0x0000000a2a217223 */ /* 0x000fe20000000021 */
[----:B------:R-:W-:Y:S01]  /*26f0*/  IMAD R37, R37, UR7, R38 ;  /* 0x0000000725257c24 */ /* 0x000fe2000f8e0226 */
[----:B------:R-:W-:-:S03]  /*2700*/  IADD3 R22, P2, R22, UR14, RZ ;  /* 0x0000000e16167c10 */ /* 0x000fc6000ff5e0ff */
[----:B------:R-:W-:Y:S02]  /*2710*/  F2FP.SATFINITE.E4M3.F32.PACK_AB_MERGE_C R45, RZ, R33, RZ ;  /* 0x00000021ff2d723e */ /* 0x000fe400048070ff */
[----:B------:R-:W-:Y:S02]  /*2720*/  IADD3.X R23, R23, UR15, R37, P2, !PT ;  /* 0x0000000f17177c10 */ /* 0x000fe400097fe425 */
[----:B------:R-:W-:Y:S01]  /*2730*/  PRMT R33, RZ, 0x7610, R33 ;  /* 0x00007610ff217816 */ /* 0x000fe20000000021 */
[----:B------:R0:W-:Y:S01]  /*2740*/  @!P0 STG.E.U8 desc[UR22][R28.64+0x1], R45 ;  /* 0x0000012d1c008986 */ /* 0x0001e2000c101116 */
[----:B------:R-:W-:Y:S05]  /*2750*/  @P4 BRA `(.L_x_38) ;  /* 0x0000000000044947 */ /* 0x000fea0003800000 */
[----:B------:R1:W5:Y:S02]  /*2760*/  LDG.E.U8 R33, desc[UR22][R22.64] ;  /* 0x0000001616217981 */ /* 0x000364000c1e1100 */
.L_x_38:
[----:B------:R-:W-:Y:S05]  /*2770*/  BSYNC B1 ;  /* 0x0000000000017941 */ /* 0x000fea0003800000 */
.L_x_37:
[----:B-----5:R-:W-:Y:S01]  /*2780*/  LOP3.LUT R33, R33, 0xff, RZ, 0xc0, !PT ;  /* 0x000000ff21217812 */ /* 0x020fe200078ec0ff */
[----:B------:R-:W-:Y:S01]  /*2790*/  BSSY B1, `(.L_x_39) ;  /* 0x000000b000017945 */ /* 0x000fe20003800000 */
[----:B------:R-:W-:Y:S02]  /*27a0*/  ISETP.LT.OR P1, PT, R44, 0x2, !P1 ;  /* 0x000000022c00780c */ /* 0x000fe40004f21670 */
[----:B------:R-:W-:-:S05]  /*27b0*/  F2FP.F16.E4M3.UNPACK_B R33, R33 ;  /* 0x00000021ff21723e */ /* 0x000fca00020006ff */
[----:B0-----:R-:W-:-:S05]  /*27c0*/  HADD2.F32 R28, -RZ, R33.H0_H0 ;  /* 0x20000021ff1c7230 */ /* 0x001fca0000004100 */
[----:B------:R-:W-:-:S04]  /*27d0*/  FMUL R28, R28, R11 ;  /* 0x0000000b1c1c7220 */ /* 0x000fc80000400000 */
[----:B------:R-:W-:-:S05]  /*27e0*/  FFMA R28, R43, R10, R28 ;  /* 0x0000000a2b1c7223 */ /* 0x000fca000000001c */
[----:B------:R-:W-:Y:S02]  /*27f0*/  F2FP.SATFINITE.E4M3.F32.PACK_AB_MERGE_C R29, RZ, R28, RZ ;  /* 0x0000001cff1d723e */ /* 0x000fe400048070ff */
[----:B------:R-:W-:-:S03]  /*2800*/  PRMT R28, RZ, 0x7610, R28 ;  /* 0x00007610ff1c7816 */ /* 0x000fc6000000001c */
[----:B------:R0:W-:Y:S01]  /*2810*/  @!P4 STG.E.U8 desc[UR22][R30.64], R29 ;  /* 0x0000001d1e00c986 */ /* 0x0001e2000c101116 */
[----:B------:R-:W-:Y:S05]  /*2820*/  @P1 BRA `(.L_x_40) ;  /* 0x0000000000041947 */ /* 0x000fea0003800000 */
[----:B------:R2:W5:Y:S02]  /*2830*/  LDG.E.U8 R28, desc[UR22][R22.64+0x1] ;  /* 0x00000116161c7981 */ /* 0x000564000c1e1100 */
.L_x_40:
[----:B------:R-:W-:Y:S05]  /*2840*/  BSYNC B1 ;  /* 0x0000000000017941 */ /* 0x000fea0003800000 */
.L_x_39:
[----:B-----5:R-:W-:Y:S01]  /*2850*/  LOP3.LUT R28, R28, 0xff, RZ, 0xc0, !PT ;  /* 0x000000ff1c1c7812 */ /* 0x020fe200078ec0ff */
[----:B------:R-:W-:Y:S01]  /*2860*/  BSSY B1, `(.L_x_41) ;  /* 0x0000013000017945 */ /* 0x000fe20003800000 */
[----:B------:R-:W-:Y:S02]  /*2870*/  IADD3 R33, P0, R26, 0x80, RZ ;  /* 0x000000801a217810 */ /* 0x000fe40007f1e0ff */
[----:B------:R-:W-:-:S03]  /*2880*/  F2FP.F16.E4M3.UNPACK_B R28, R28 ;  /* 0x0000001cff1c723e */ /* 0x000fc600020006ff */
[----:B-12---:R-:W-:Y:S01]  /*2890*/  IMAD.X R22, RZ, RZ, R27, P0 ;  /* 0x000000ffff167224 */ /* 0x006fe200000e061b */
[----:B------:R-:W-:Y:S01]  /*28a0*/  ISETP.GE.AND P0, PT, R39, 0x81, PT ;  /* 0x000000812700780c */ /* 0x000fe20003f06270 */
[----:B------:R-:W-:-:S03]  /*28b0*/  HADD2.F32 R28, -RZ, R28.H0_H0 ;  /* 0x2000001cff1c7230 */ /* 0x000fc60000004100 */
[----:B------:R-:W-:Y:S02]  /*28c0*/  ISETP.LT.OR P4, PT, R44, 0x1, !P0 ;  /* 0x000000012c00780c */ /* 0x000fe40004781670 */
[----:B0-----:R-:W-:Y:S01]  /*28d0*/  FMUL R29, R28, R11 ;  /* 0x0000000b1c1d7220 */ /* 0x001fe20000400000 */
[----:B------:R-:W-:Y:S02]  /*28e0*/  IMAD R28, R22, UR6, RZ ;  /* 0x00000006161c7c24 */ /* 0x000fe4000f8e02ff */
        /* <DEDUP_REMOVED lines=10> */
.L_x_42:
[----:B------:R-:W-:Y:S05]  /*2990*/  BSYNC B1 ;  /* 0x0000000000017941 */ /* 0x000fea0003800000 */
.L_x_41:
[----:B-----5:R-:W-:Y:S01]  /*29a0*/  LOP3.LUT R28, R28, 0xff, RZ, 0xc0, !PT ;  /* 0x000000ff1c1c7812 */ /* 0x020fe200078ec0ff */
[----:B------:R-:W-:Y:S01]  /*29b0*/  BSSY B1, `(.L_x_43) ;  /* 0x000000b000017945 */ /* 0x000fe20003800000 */
[----:B------:R-:W-:Y:S02]  /*29c0*/  ISETP.LT.OR P0, PT, R44, 0x2, !P0 ;  /* 0x000000022c00780c */ /* 0x000fe40004701670 */
[----:B------:R-:W-:-:S05]  /*29d0*/  F2FP.F16.E4M3.UNPACK_B R28, R28 ;  /* 0x0000001cff1c723e */ /* 0x000fca00020006ff */
[----:B------:R-:W-:-:S05]  /*29e0*/  HADD2.F32 R28, -RZ, R28.H0_H0 ;  /* 0x2000001cff1c7230 */ /* 0x000fca0000004100 */
[----:B------:R-:W-:-:S04]  /*29f0*/  FMUL R28, R28, R11 ;  /* 0x0000000b1c1c7220 */ /* 0x000fc80000400000 */
[----:B------:R-:W-:-:S05]  /*2a00*/  FFMA R28, R41, R10, R28 ;  /* 0x0000000a291c7223 */ /* 0x000fca000000001c */
[----:B0-----:R-:W-:Y:S02]  /*2a10*/  F2FP.SATFINITE.E4M3.F32.PACK_AB_MERGE_C R29, RZ, R28, RZ ;  /* 0x0000001cff1d723e */ /* 0x001fe400048070ff */
[----:B------:R-:W-:-:S03]  /*2a20*/  PRMT R28, RZ, 0x7610, R28 ;  /* 0x00007610ff1c7816 */ /* 0x000fc6000000001c */
[----:B------:R0:W-:Y:S01]  /*2a30*/  @!P4 STG.E.U8 desc[UR22][R12.64], R29 ;  /* 0x0000001d0c00c986 */ /* 0x0001e2000c101116 */
[----:B------:R-:W-:Y:S05]  /*2a40*/  @P0 BRA `(.L_x_44) ;  /* 0x0000000000040947 */ /* 0x000fea0003800000 */
[----:B------:R2:W5:Y:S02]  /*2a50*/  LDG.E.U8 R28, desc[UR22][R22.64+0x1] ;  /* 0x00000116161c7981 */ /* 0x000564000c1e1100 */
.L_x_44:
[----:B------:R-:W-:Y:S05]  /*2a60*/  BSYNC B1 ;  /* 0x0000000000017941 */ /* 0x000fea0003800000 */
.L_x_43:
[----:B-----5:R-:W-:Y:S01]  /*2a70*/  LOP3.LUT R28, R28, 0xff, RZ, 0xc0, !PT ;  /* 0x000000ff1c1c7812 */ /* 0x020fe200078ec0ff */
[----:B------:R-:W-:Y:S01]  /*2a80*/  BSSY B1, `(.L_x_45) ;  /* 0x0000013000017945 */ /* 0x000fe20003800000 */
[----:B0-----:R-:W-:Y:S02]  /*2a90*/  IADD3 R29, P1, R26, 0x88, RZ ;  /* 0x000000881a1d7810 */ /* 0x001fe40007f3e0ff */
[----:B------:R-:W-:-:S03]  /*2aa0*/  F2FP.F16.E4M3.UNPACK_B R28, R28 ;  /* 0x0000001cff1c723e */ /* 0x000fc600020006ff */
[----:B------:R-:W-:Y:S01]  /*2ab0*/  IMAD.X R26, RZ, RZ, R27, P1 ;  /* 0x000000ffff1a7224 */ /* 0x000fe200008e061b */
[----:B------:R-:W-:Y:S01]  /*2ac0*/  ISETP.GE.AND P1, PT, R39, 0x89, PT ;  /* 0x000000892700780c */ /* 0x000fe20003f26270 */
[----:B------:R-:W-:Y:S02]  /*2ad0*/  HADD2.F32 R28, -RZ, R28.H0_H0 ;  /* 0x2000001cff1c7230 */ /* 0x000fe40000004100 */
[----:B------:R-:W-:Y:S01]  /*2ae0*/  IMAD R26, R26, UR6, RZ ;  /* 0x000000061a1a7c24 */ /* 0x000fe2000f8e02ff */
[----:B------:R-:W-:Y:S01]  /*2af0*/  ISETP.LT.OR P4, PT, R44, 0x1, !P1 ;  /* 0x000000012c00780c */ /* 0x000fe20004f81670 */
[----:B------:R-:W-:-:S04]  /*2b00*/  IMAD.WIDE.U32 R24, R29, UR6, R24 ;  /* 0x000000061d187c25 */ /* 0x000fc8000f8e0018 */
[----:B-12---:R-:W-:Y:S01]  /*2b10*/  FMUL R23, R28, R11 ;  /* 0x0000000b1c177220 */ /* 0x006fe20000400000 */
[----:B------:R-:W-:-:S03]  /*2b20*/  IMAD R29, R29, UR7, R26 ;  /* 0x000000071d1d7c24 */ /* 0x000fc6000f8e021a */
[----:B------:R-:W-:Y:S01]  /*2b30*/  FFMA R23, R34, R10, R23 ;  /* 0x0000000a22177223 */ /* 0x000fe20000000017 */
[----:B------:R-:W-:Y:S02]  /*2b40*/  IADD3 R22, P2, R24, UR14, RZ ;  /* 0x0000000e18167c10 */ /* 0x000fe4000ff5e0ff */
[----:B------:R-:W-:Y:S02]  /*2b50*/  PRMT R24, RZ, 0x7610, R24 ;  /* 0x00007610ff187816 */ /* 0x000fe40000000018 */
[----:B------:R-:W-:Y:S02]  /*2b60*/  F2FP.SATFINITE.E4M3.F32.PACK_AB_MERGE_C R27, RZ, R23, RZ ;  /* 0x00000017ff1b723e */ /* 0x000fe400048070ff */
[----:B------:R-:W-:-:S03]  /*2b70*/  IADD3.X R23, R25, UR15, R29, P2, !PT ;  /* 0x0000000f19177c10 */ /* 0x000fc600097fe41d */
[----:B------:R0:W-:Y:S01]  /*2b80*/  @!P0 STG.E.U8 desc[UR22][R12.64+0x1], R27 ;  /* 0x0000011b0c008986 */ /* 0x0001e2000c101116 */
[----:B------:R-:W-:Y:S05]  /*2b90*/  @P4 BRA `(.L_x_46) ;  /* 0x0000000000044947 */ /* 0x000fea0003800000 */
[----:B------:R1:W5:Y:S02]  /*2ba0*/  LDG.E.U8 R24, desc[UR22][R22.64] ;  /* 0x0000001616187981 */ /* 0x000364000c1e1100 */
.L_x_46:
[----:B------:R-:W-:Y:S05]  /*2bb0*/  BSYNC B1 ;  /* 0x0000000000017941 */ /* 0x000fea0003800000 */
.L_x_45:
[----:B-----5:R-:W-:Y:S01]  /*2bc0*/  LOP3.LUT R24, R24, 0xff, RZ, 0xc0, !PT ;  /* 0x000000ff18187812 */ /* 0x020fe200078ec0ff */
[----:B------:R-:W-:Y:S01]  /*2bd0*/  BSSY B1, `(.L_x_47) ;  /* 0x000000b000017945 */ /* 0x000fe20003800000 */
[----:B------:R-:W-:Y:S02]  /*2be0*/  ISETP.LT.OR P1, PT, R44, 0x2, !P1 ;  /* 0x000000022c00780c */ /* 0x000fe40004f21670 */
[----:B------:R-:W-:Y:S02]  /*2bf0*/  F2FP.F16.E4M3.UNPACK_B R24, R24 ;  /* 0x00000018ff18723e */ /* 0x000fe400020006ff */
[----:B0-----:R-:W-:-:S03]  /*2c00*/  PRMT R12, RZ, 0x7610, R12 ;  /* 0x00007610ff0c7816 */ /* 0x001fc6000000000c */
[----:B------:R-:W-:-:S05]  /*2c10*/  HADD2.F32 R24, -RZ, R24.H0_H0 ;  /* 0x20000018ff187230 */ /* 0x000fca0000004100 */
[----:B------:R-:W-:-:S04]  /*2c20*/  FMUL R24, R24, R11 ;  /* 0x0000000b18187220 */ /* 0x000fc80000400000 */
[----:B------:R-:W-:-:S05]  /*2c30*/  FFMA R24, R35, R10, R24 ;  /* 0x0000000a23187223 */ /* 0x000fca0000000018 */
[----:B------:R-:W-:-:S05]  /*2c40*/  F2FP.SATFINITE.E4M3.F32.PACK_AB_MERGE_C R13, RZ, R24, RZ ;  /* 0x00000018ff0d723e */ /* 0x000fca00048070ff */
[----:B------:R0:W-:Y:S01]  /*2c50*/  @!P4 STG.E.U8 desc[UR22][R2.64], R13 ;  /* 0x0000000d0200c986 */ /* 0x0001e2000c101116 */
[----:B------:R-:W-:Y:S05]  /*2c60*/  @P1 BRA `(.L_x_48) ;  /* 0x0000000000041947 */ /* 0x000fea0003800000 */
[----:B------:R2:W5:Y:S02]  /*2c70*/  LDG.E.U8 R12, desc[UR22][R22.64+0x1] ;  /* 0x00000116160c7981 */ /* 0x000564000c1e1100 */
.L_x_48:
[----:B------:R-:W-:Y:S05]  /*2c80*/  BSYNC B1 ;  /* 0x0000000000017941 */ /* 0x000fea0003800000 */
.L_x_47:
[----:B------:R-:W-:Y:S05]  /*2c90*/  @P1 BRA `(.L_x_49) ;  /* 0x0000000000b01947 */ /* 0x000fea0003800000 */
[----:B-----5:R-:W-:-:S04]  /*2ca0*/  LOP3.LUT R12, R12, 0xff, RZ, 0xc0, !PT ;  /* 0x000000ff0c0c7812 */ /* 0x020fc800078ec0ff */
[----:B------:R-:W-:-:S05]  /*2cb0*/  F2FP.F16.E4M3.UNPACK_B R12, R12 ;  /* 0x0000000cff0c723e */ /* 0x000fca00020006ff */
[----:B------:R-:W-:-:S05]  /*2cc0*/  HADD2.F32 R12, -RZ, R12.H0_H0 ;  /* 0x2000000cff0c7230 */ /* 0x000fca0000004100 */
[----:B0-----:R-:W-:-:S04]  /*2cd0*/  FMUL R13, R12, R11 ;  /* 0x0000000b0c0d7220 */ /* 0x001fc80000400000 */
[----:B------:R-:W-:-:S05]  /*2ce0*/  FFMA R13, R32, R10, R13 ;  /* 0x0000000a200d7223 */ /* 0x000fca000000000d */
[----:B------:R-:W-:-:S05]  /*2cf0*/  F2FP.SATFINITE.E4M3.F32.PACK_AB_MERGE_C R13, RZ, R13, RZ ;  /* 0x0000000dff0d723e */ /* 0x000fca00048070ff */
[----:B------:R3:W-:Y:S01]  /*2d00*/  STG.E.U8 desc[UR22][R2.64+0x1], R13 ;  /* 0x0000010d02007986 */ /* 0x0007e2000c101116 */
[----:B------:R-:W-:Y:S05]  /*2d10*/  BRA `(.L_x_49) ;  /* 0x0000000000907947 */ /* 0x000fea0003800000 */
.L_x_32:
[----:B------:R-:W-:Y:S01]  /*2d20*/  ISETP.GE.AND P1, PT, R39, 0x1, PT ;  /* 0x000000012700780c */ /* 0x000fe20003f26270 */
[-C--:B--2---:R-:W-:Y:S01]  /*2d30*/  FMUL R45, R45, R10.reuse ;  /* 0x0000000a2d2d7220 */ /* 0x084fe20000400000 */
[-C--:B------:R-:W-:Y:S01]  /*2d40*/  FMUL R42, R42, R10.reuse ;  /* 0x0000000a2a2a7220 */ /* 0x080fe20000400000 */
[----:B------:R-:W-:Y:S01]  /*2d50*/  ISETP.GE.AND P6, PT, R39, 0x9, PT ;  /* 0x000000092700780c */ /* 0x000fe20003fc6270 */
[-C--:B------:R-:W-:Y:S01]  /*2d60*/  FMUL R43, R43, R10.reuse ;  /* 0x0000000a2b2b7220 */ /* 0x080fe20000400000 */
[----:B------:R-:W-:Y:S01]  /*2d70*/  ISETP.LT.OR P5, PT, R44, 0x1, !P1 ;  /* 0x000000012c00780c */ /* 0x000fe20004fa1670 */
[-C--:B------:R-:W-:Y:S01]  /*2d80*/  FMUL R40, R40, R10.reuse ;  /* 0x0000000a28287220 */ /* 0x080fe20000400000 */
[----:B------:R-:W-:Y:S01]  /*2d90*/  ISETP.LT.OR P1, PT, R44, 0x2, !P1 ;  /* 0x000000022c00780c */ /* 0x000fe20004f21670 */
[-C--:B------:R-:W-:Y:S01]  /*2da0*/  FMUL R41, R41, R10.reuse ;  /* 0x0000000a29297220 */ /* 0x080fe20000400000 */
[----:B------:R-:W-:Y:S01]  /*2db0*/  F2FP.SATFINITE.E4M3.F32.PACK_AB_MERGE_C R45, RZ, R45, RZ ;  /* 0x0000002dff2d723e */ /* 0x000fe200048070ff */
[----:B------:R-:W-:Y:S01]  /*2dc0*/  FMUL R34, R34, R10 ;  /* 0x0000000a22227220 */ /* 0x000fe20000400000 */
[----:B------:R-:W-:Y:S01]  /*2dd0*/  F2FP.SATFINITE.E4M3.F32.PACK_AB_MERGE_C R23, RZ, R42, RZ ;  /* 0x0000002aff17723e */ /* 0x000fe200048070ff */
[-C--:B------:R-:W-:Y:S01]  /*2de0*/  FMUL R35, R35, R10.reuse ;  /* 0x0000000a23237220 */ /* 0x080fe20000400000 */
[C---:B------:R-:W-:Y:S01]  /*2df0*/  ISETP.GE.AND P2, PT, R39.reuse, 0x81, PT ;  /* 0x000000812700780c */ /* 0x040fe20003f46270 */
[----:B------:R-:W-:Y:S01]  /*2e00*/  FMUL R32, R32, R10 ;  /* 0x0000000a20207220 */ /* 0x000fe20000400000 */
[----:B------:R-:W-:-:S02]  /*2e10*/  ISETP.GE.AND P0, PT, R39, 0x89, PT ;  /* 0x000000892700780c */ /* 0x000fc40003f06270 */
[C---:B------:R-:W-:Y:S01]  /*2e20*/  ISETP.LT.OR P4, PT, R44.reuse, 0x1, !P6 ;  /* 0x000000012c00780c */ /* 0x040fe20007781670 */
[----:B------:R-:W-:Y:S01]  /*2e30*/  @!P5 STG.E.U8 desc[UR22][R28.64], R45 ;  /* 0x0000002d1c00d986 */ /* 0x000fe2000c101116 */
[C---:B------:R-:W-:Y:S02]  /*2e40*/  ISETP.LT.OR P5, PT, R44.reuse, 0x1, !P2 ;  /* 0x000000012c00780c */ /* 0x040fe400057a1670 */
[C---:B------:R-:W-:Y:S01]  /*2e50*/  ISETP.LT.OR P2, PT, R44.reuse, 0x2, !P2 ;  /* 0x000000022c00780c */ /* 0x040fe20005741670 */
[----:B------:R0:W-:Y:S01]  /*2e60*/  @!P1 STG.E.U8 desc[UR22][R28.64+0x1], R23 ;  /* 0x000001171c009986 */ /* 0x0001e2000c101116 */
[C---:B------:R-:W-:Y:S02]  /*2e70*/  ISETP.LT.OR P1, PT, R44.reuse, 0x2, !P6 ;  /* 0x000000022c00780c */ /* 0x040fe40007721670 */
[C---:B------:R-:W-:Y:S02]  /*2e80*/  ISETP.LT.OR P6, PT, R44.reuse, 0x1, !P0 ;  /* 0x000000012c00780c */ /* 0x040fe400047c1670 */
[----:B------:R-:W-:-:S02]  /*2e90*/  ISETP.LT.OR P0, PT, R44, 0x2, !P0 ;  /* 0x000000022c00780c */ /* 0x000fc40004701670 */
[----:B------:R-:W-:Y:S02]  /*2ea0*/  F2FP.SATFINITE.E4M3.F32.PACK_AB_MERGE_C R43, RZ, R43, RZ ;  /* 0x0000002bff2b723e */ /* 0x000fe400048070ff */
[----:B------:R-:W-:Y:S02]  /*2eb0*/  F2FP.SATFINITE.E4M3.F32.PACK_AB_MERGE_C R41, RZ, R41, RZ ;  /* 0x00000029ff29723e */ /* 0x000fe400048070ff */
[----:B------:R-:W-:Y:S01]  /*2ec0*/  F2FP.SATFINITE.E4M3.F32.PACK_AB_MERGE_C R25, RZ, R34, RZ ;  /* 0x00000022ff19723e */ /* 0x000fe200048070ff */
[----:B------:R1:W-:Y:S01]  /*2ed0*/  @!P4 STG.E.U8 desc[UR22][R30.64], R43 ;  /* 0x0000002b1e00c986 */ /* 0x0003e2000c101116 */
[----:B0-----:R-:W-:Y:S02]  /*2ee0*/  F2FP.SATFINITE.E4M3.F32.PACK_AB_MERGE_C R23, RZ, R40, RZ ;  /* 0x00000028ff17723e */ /* 0x001fe400048070ff */
[----:B------:R-:W-:Y:S02]  /*2ef0*/  F2FP.SATFINITE.E4M3.F32.PACK_AB_MERGE_C R35, RZ, R35, RZ ;  /* 0x00000023ff23723e */ /* 0x000fe400048070ff */
[----:B------:R-:W-:Y:S01]  /*2f00*/  F2FP.SATFINITE.E4M3.F32.PACK_AB_MERGE_C R27, RZ, R32, RZ ;  /* 0x00000020ff1b723e */ /* 0x000fe200048070ff */
[----:B------:R1:W-:Y:S04]  /*2f10*/  @!P1 STG.E.U8 desc[UR22][R30.64+0x1], R23 ;  /* 0x000001171e009986 */ /* 0x0003e8000c101116 */
[----:B------:R1:W-:Y:S04]  /*2f20*/  @!P5 STG.E.U8 desc[UR22][R12.64], R41 ;  /* 0x000000290c00d986 */ /* 0x0003e8000c101116 */
[----:B------:R1:W-:Y:S04]  /*2f30*/  @!P2 STG.E.U8 desc[UR22][R12.64+0x1], R25 ;  /* 0x000001190c00a986 */ /* 0x0003e8000c101116 */
[----:B------:R1:W-:Y:S04]  /*2f40*/  @!P6 STG.E.U8 desc[UR22][R2.64], R35 ;  /* 0x000000230200e986 */ /* 0x0003e8000c101116 */
[----:B------:R1:W-:Y:S02]  /*2f50*/  @!P0 STG.E.U8 desc[UR22][R2.64+0x1], R27 ;  /* 0x0000011b02008986 */ /* 0x0003e4000c101116 */
.L_x_49:
[----:B------:R-:W-:Y:S05]  /*2f60*/  BSYNC B0 ;  /* 0x0000000000007941 */ /* 0x000fea0003800000 */
.L_x_31:
[----:B------:R-:W-:Y:S01]  /*2f70*/  IADD3 R8, P0, R8, UR20, RZ ;  /* 0x0000001408087c10 */ /* 0x000fe2000ff1e0ff */
[----:B------:R-:W-:Y:S01]  /*2f80*/  ULDC.64 UR6, c[0x0][0x650] ;  /* 0x0001940000067ab9 */ /* 0x000fe20000000a00 */
[----:B01-3--:R-:W-:Y:S01]  /*2f90*/  PRMT R2, RZ, 0x7610, R2 ;  /* 0x00007610ff027816 */ /* 0x00bfe20000000002 */
[----:B------:R-:W-:Y:S01]  /*2fa0*/  IMAD.MOV.U32 R13, RZ, RZ, -0x1 ;  /* 0xffffffffff0d7424 */ /* 0x000fe200078e00ff */
[----:B------:R-:W-:Y:S01]  /*2fb0*/  IADD3.X R9, R9, UR13, RZ, P0, !PT ;  /* 0x0000000d09097c10 */ /* 0x000fe200087fe4ff */
[----:B------:R-:W-:Y:S01]  /*2fc0*/  IMAD.MOV.U32 R33, RZ, RZ, -0x1 ;  /* 0xffffffffff217424 */ /* 0x000fe200078e00ff */
[----:B------:R-:W-:-:S04]  /*2fd0*/  ISETP.GE.U32.AND P0, PT, R8, UR6, PT ;  /* 0x0000000608007c0c */ /* 0x000fc8000bf06070 */
[----:B------:R-:W-:-:S13]  /*2fe0*/  ISETP.GE.U32.AND.EX P0, PT, R9, UR7, PT, P0 ;  /* 0x0000000709007c0c */ /* 0x000fda000bf06100 */
[----:B------:R-:W-:Y:S05]  /*2ff0*/  @P0 BRA `(.L_x_50) ;  /* 0x00000004004c0947 */ /* 0x000fea0003800000 */
[----:B------:R-:W0:Y:S01]  /*3000*/  LDC.64 R24, c[0x0][0x628] ;  /* 0x00018a00ff187b82 */ /* 0x000e220000000a00 */
[----:B------:R-:W1:Y:S01]  /*3010*/  S2R R30, SR_CTAID.X ;  /* 0x00000000001e7919 */ /* 0x000e620000002500 */
[----:B--2---:R-:W-:Y:S02]  /*3020*/  IMAD.MOV.U32 R22, RZ, RZ, R8 ;  /* 0x000000ffff167224 */ /* 0x004fe400078e0008 */
[----:B------:R-:W-:Y:S01]  /*3030*/  IMAD.MOV.U32 R23, RZ, RZ, R9 ;  /* 0x000000ffff177224 */ /* 0x000fe200078e0009 */
[----:B------:R-:W2:Y:S03]  /*3040*/  S2R R31, SR_CTAID.Y ;  /* 0x00000000001f7919 */ /* 0x000ea60000002600 */
[----:B------:R-:W3:Y:S08]  /*3050*/  LDC R26, c[0x0][0x630] ;  /* 0x00018c00ff1a7b82 */ /* 0x000ef00000000800 */
[----:B------:R-:W4:Y:S01]  /*3060*/  LDC.64 R28, c[0x0][0x620] ;  /* 0x00018800ff1c7b82 */ /* 0x000f220000000a00 */
[----:B0-----:R-:W-:-:S04]  /*3070*/  ISETP.NE.U32.AND P0, PT, R24, RZ, PT ;  /* 0x000000ff1800720c */ /* 0x001fc80003f05070 */
[----:B------:R-:W-:-:S13]  /*3080*/  ISETP.NE.AND.EX P0, PT, R25, RZ, PT, P0 ;  /* 0x000000ff1900720c */ /* 0x000fda0003f05300 */
[----:B-1234-:R-:W-:Y:S05]  /*3090*/  @!P0 BRA `(.L_x_51) ;  /* 0x0000000000288947 */ /* 0x01efea0003800000 */
[----:B------:R-:W0:Y:S02]  /*30a0*/  LDC R3, c[0x0][0x634] ;  /* 0x00018d00ff037b82 */ /* 0x000e240000000800 */
[----:B0-----:R-:W-:-:S05]  /*30b0*/  IADD3 R23, P0, R8, R3, RZ ;  /* 0x0000000308177210 */ /* 0x001fca0007f1e0ff */
[----:B------:R-:W-:-:S04]  /*30c0*/  IMAD.X R27, RZ, RZ, R9, P0 ;  /* 0x000000ffff1b7224 */ /* 0x000fc800000e0609 */
[----:B------:R-:W-:-:S04]  /*30d0*/  IMAD.WIDE.U32 R2, R27, R24, RZ ;  /* 0x000000181b027225 */ /* 0x000fc800078e00ff */
[----:B-----5:R-:W-:-:S04]  /*30e0*/  IMAD.WIDE.U32 R12, P0, R23, R25, R2 ;  /* 0x00000019170c7225 */ /* 0x020fc80007800002 */
[----:B------:R-:W-:-:S04]  /*30f0*/  IMAD.WIDE.U32 R2, R23, R24, RZ ;  /* 0x0000001817027225 */ /* 0x000fc800078e00ff */
[----:B------:R-:W-:Y:S01]  /*3100*/  IMAD.X R23, RZ, RZ, RZ, P0 ;  /* 0x000000ffff177224 */ /* 0x000fe200000e06ff */
[----:B------:R-:W-:Y:S01]  /*3110*/  IADD3 RZ, P0, R3, R12, RZ ;  /* 0x0000000c03ff7210 */ /* 0x000fe20007f1e0ff */
[----:B------:R-:W-:-:S04]  /*3120*/  IMAD.MOV.U32 R22, RZ, RZ, R13 ;  /* 0x000000ffff167224 */ /* 0x000fc800078e000d */
[----:B------:R-:W-:-:S08]  /*3130*/  IMAD.WIDE.U32.X R22, R27, R25, R22, P0 ;  /* 0x000000191b167225 */ /* 0x000fd000000e0416 */
.L_x_51:
[-CC-:B------:R-:W-:Y:S01]  /*3140*/  SHF.R.U64 R33, R22, R26.reuse, R23.reuse ;  /* 0x0000001a16217219 */ /* 0x180fe20000001217 */
[----:B------:R-:W0:Y:S01]  /*3150*/  LDC.64 R36, c[0x0][0x640] ;  /* 0x00019000ff247b82 */ /* 0x000e220000000a00 */
[----:B------:R-:W-:Y:S01]  /*3160*/  SHF.R.U32.HI R2, RZ, R26, R23 ;  /* 0x0000001aff027219 */ /* 0x000fe20000011617 */
[----:B------:R-:W-:Y:S01]  /*3170*/  ULDC UR6, c[0x0][0x150] ;  /* 0x0000540000067ab9 */ /* 0x000fe20000000800 */
[----:B------:R-:W-:Y:S02]  /*3180*/  IADD3 R13, P0, RZ, -R33, RZ ;  /* 0x80000021ff0d7210 */ /* 0x000fe40007f1e0ff */
[----:B------:R-:W-:-:S03]  /*3190*/  I2FP.F32.U32 R23, R30 ;  /* 0x0000001e00177245 */ /* 0x000fc60000201000 */
[----:B------:R-:W1:Y:S01]  /*31a0*/  LDC R22, c[0x0][0x618] ;  /* 0x00018600ff167b82 */ /* 0x000e620000000800 */
[----:B------:R-:W-:Y:S02]  /*31b0*/  IMAD.X R3, RZ, RZ, ~R2, P0 ;  /* 0x000000ffff037224 */ /* 0x000fe400000e0e02 */
[----:B------:R-:W-:Y:S01]  /*31c0*/  FMUL R23, R23, UR6 ;  /* 0x0000000617177c20 */ /* 0x000fe20008400000 */
[----:B------:R-:W-:Y:S01]  /*31d0*/  ULDC UR6, c[0x0][0x154] ;  /* 0x0000550000067ab9 */ /* 0x000fe20000000800 */
[-C--:B-----5:R-:W-:Y:S02]  /*31e0*/  IMAD R12, R3, R28.reuse, RZ ;  /* 0x0000001c030c7224 */ /* 0x0a0fe400078e02ff */
[C---:B------:R-:W-:Y:S01]  /*31f0*/  IMAD.WIDE.U32 R2, R13.reuse, R28, R8 ;  /* 0x0000001c0d027225 */ /* 0x040fe200078e0008 */
[----:B------:R-:W2:Y:S01]  /*3200*/  LDC R26, c[0x0][0x608] ;  /* 0x00018200ff1a7b82 */ /* 0x000ea20000000800 */
[----:B------:R-:W3:Y:S02]  /*3210*/  F2I.U32.TRUNC.NTZ R23, R23 ;  /* 0x0000001700177305 */ /* 0x000ee4000020f000 */
[----:B------:R-:W-:Y:S01]  /*3220*/  IMAD R13, R13, R29, R12 ;  /* 0x0000001d0d0d7224 */ /* 0x000fe200078e020c */
[----:B------:R-:W-:-:S03]  /*3230*/  I2FP.F32.U32 R12, R31 ;  /* 0x0000001f000c7245 */ /* 0x000fc60000201000 */
[----:B------:R-:W-:Y:S01]  /*3240*/  IMAD.IADD R3, R3, 0x1, R13 ;  /* 0x0000000103037824 */ /* 0x000fe200078e020d */
[----:B------:R-:W4:Y:S01]  /*3250*/  LDC R35, c[0x0][0x658] ;  /* 0x00019600ff237b82 */ /* 0x000f220000000800 */
[----:B0-----:R-:W-:Y:S01]  /*3260*/  ISETP.NE.U32.AND P0, PT, R36, RZ, PT ;  /* 0x000000ff2400720c */ /* 0x001fe20003f05070 */
[----:B------:R-:W-:-:S03]  /*3270*/  FMUL R12, R12, UR6 ;  /* 0x000000060c0c7c20 */ /* 0x000fc60008400000 */
[----:B------:R-:W-:-:S03]  /*3280*/  ISETP.NE.AND.EX P0, PT, R37, RZ, PT, P0 ;  /* 0x000000ff2500720c */ /* 0x000fc60003f05300 */
[----:B------:R-:W0:Y:S01]  /*3290*/  LDC R25, c[0x0][0x144] ;  /* 0x00005100ff197b82 */ /* 0x000e220000000800 */
[-C--:B-1----:R-:W-:Y:S01]  /*32a0*/  SHF.R.U64 R24, R2, R22.reuse, R3 ;  /* 0x0000001602187219 */ /* 0x082fe20000001203 */
[----:B---3--:R-:W-:Y:S01]  /*32b0*/  IMAD.MOV R23, RZ, RZ, -R23 ;  /* 0x000000ffff177224 */ /* 0x008fe200078e0a17 */
[----:B------:R-:W-:-:S05]  /*32c0*/  SHF.R.U32.HI R3, RZ, R22, R3 ;  /* 0x00000016ff037219 */ /* 0x000fca0000011603 */
[----:B------:R-:W1:Y:S01]  /*32d0*/  LDC R28, c[0x0][0x148] ;  /* 0x00005200ff1c7b82 */ /* 0x000e620000000800 */
[-CC-:B--2---:R-:W-:Y:S02]  /*32e0*/  SHF.R.U64 R27, R24, R26.reuse, R3.reuse ;  /* 0x0000001a181b7219 */ /* 0x184fe40000001203 */
[----:B------:R-:W-:Y:S02]  /*32f0*/  SHF.R.U32.HI R2, RZ, R26, R3 ;  /* 0x0000001aff027219 */ /* 0x000fe40000011603 */
[----:B------:R2:W3:Y:S03]  /*3300*/  F2I.U32.TRUNC.NTZ R26, R12 ;  /* 0x0000000c001a7305 */ /* 0x0004e6000020f000 */
[----:B------:R-:W1:Y:S01]  /*3310*/  LDC R32, c[0x0][0x600] ;  /* 0x00018000ff207b82 */ /* 0x000e620000000800 */
[-CC-:B----4-:R-:W-:Y:S02]  /*3320*/  SHF.R.U64 R29, R27, R35.reuse, R2.reuse ;  /* 0x000000231b1d7219 */ /* 0x190fe40000001202 */
[----:B------:R-:W-:-:S03]  /*3330*/  SHF.R.U32.HI R3, RZ, R35, R2 ;  /* 0x00000023ff037219 */ /* 0x000fc60000011602 */
[----:B------:R-:W-:Y:S02]  /*3340*/  IMAD.MOV.U32 R2, RZ, RZ, R29 ;  /* 0x000000ffff027224 */ /* 0x000fe400078e001d */
[----:B------:R-:W4:Y:S01]  /*3350*/  LDC R34, c[0x0][0x648] ;  /* 0x00019200ff227b82 */ /* 0x000f220000000800 */
[----:B0-----:R-:W-:-:S07]  /*3360*/  IMAD R35, R25, R23, R30 ;  /* 0x0000001719237224 */ /* 0x001fce00078e021e */
[----:B------:R-:W0:Y:S08]  /*3370*/  LDC R38, c[0x0][0x638] ;  /* 0x00018e00ff267b82 */ /* 0x000e300000000800 */
[----:B------:R-:W0:Y:S01]  /*3380*/  LDC R39, c[0x0][0x610] ;  /* 0x00018400ff277b82 */ /* 0x000e220000000800 */
[----:B-123--:R-:W-:Y:S05]  /*3390*/  @!P0 BRA `(.L_x_52) ;  /* 0x0000000000288947 */ /* 0x00efea0003800000 */
        /* <DEDUP_REMOVED lines=10> */
.L_x_52:
[----:B----4-:R-:W-:Y:S01]  /*3440*/  SHF.R.U64 R3, R2, R34, R3 ;  /* 0x0000002202037219 */ /* 0x010fe20000001203 */
[----:B------:R-:W-:Y:S01]  /*3450*/  VIADD R13, R32, 0xffffffff ;  /* 0xffffffff200d7836 */ /* 0x000fe20000000000 */
[----:B------:R-:W-:Y:S01]  /*3460*/  LOP3.LUT R2, R27, R20, RZ, 0xc0, !PT ;  /* 0x000000141b027212 */ /* 0x000fe200078ec0ff */
[----:B------:R-:W-:Y:S02]  /*3470*/  IMAD.MOV R26, RZ, RZ, -R26 ;  /* 0x000000ffff1a7224 */ /* 0x000fe400078e0a1a */
[----:B------:R-:W-:Y:S02]  /*3480*/  IMAD.MOV R12, RZ, RZ, -R3 ;  /* 0x000000ffff0c7224 */ /* 0x000fe400078e0a03 */
[----:B------:R-:W-:Y:S01]  /*3490*/  IMAD R36, R15, R3, R2 ;  /* 0x000000030f247224 */ /* 0x000fe200078e0202 */
[----:B------:R-:W-:Y:S01]  /*34a0*/  LOP3.LUT R3, R24, R13, RZ, 0xc0, !PT ;  /* 0x0000000d18037212 */ /* 0x000fe200078ec0ff */
[----:B------:R-:W-:Y:S02]  /*34b0*/  @P3 IMAD R35, R28, R26, R31 ;  /* 0x0000001a1c233224 */ /* 0x000fe400078e021f */
[----:B0-----:R-:W-:-:S02]  /*34c0*/  IMAD R2, R12, R38, R29 ;  /* 0x000000260c027224 */ /* 0x001fc400078e021d */
[----:B------:R-:W-:Y:S02]  /*34d0*/  IMAD R36, R36, R39, R35 ;  /* 0x0000002724247224 */ /* 0x000fe400078e0223 */
[----:B------:R-:W-:Y:S02]  /*34e0*/  IMAD R3, R2, R32, R3 ;  /* 0x0000002002037224 */ /* 0x000fe400078e0203 */
[----:B------:R-:W-:-:S03]  /*34f0*/  IMAD.MOV.U32 R12, RZ, RZ, 0x1 ;  /* 0x00000001ff0c7424 */ /* 0x000fc600078e00ff */
[----:B------:R-:W-:Y:S02]  /*3500*/  SEL R13, R3, R36, !P3 ;  /* 0x00000024030d7207 */ /* 0x000fe40005800000 */
[----:B------:R-:W-:Y:S02]  /*3510*/  PRMT R2, R12, 0x7610, R2 ;  /* 0x000076100c027816 */ /* 0x000fe40000000002 */
[----:B------:R-:W-:-:S07]  /*3520*/  SEL R36, R36, R3, !P3 ;  /* 0x0000000324247207 */ /* 0x000fce0005800000 */
.L_x_50:
[----:B------:R-:W-:Y:S01]  /*3530*/  LOP3.LUT P0, RZ, R2, 0xff, RZ, 0xc0, !PT ;  /* 0x000000ff02ff7812 */ /* 0x000fe2000780c0ff */
[----:B------:R-:W-:-:S12]  /*3540*/  IMAD.MOV.U32 R27, RZ, RZ, R36 ;  /* 0x000000ffff1b7224 */ /* 0x000fd800078e0024 */
[----:B------:R-:W-:Y:S05]  /*3550*/  @P0 BRA `(.L_x_53) ;  /* 0xffffffdc00180947 */ /* 0x000fea000383ffff */
[----:B------:R-:W-:Y:S05]  /*3560*/  EXIT ;  /* 0x000000000000794d */ /* 0x000fea0003800000 */
.L_x_3:
        /* <DEDUP_REMOVED lines=26> */
.L_x_55:
[--C-:B------:R-:W-:Y:S01]  /*3710*/  SHF.R.U64 R16, R14, R18, R15.reuse ;  /* 0x000000120e107219 */ /* 0x100fe2000000120f */
[----:B------:R-:W0:Y:S01]  /*3720*/  LDC R22, c[0x0][0x618] ;  /* 0x00018600ff167b82 */ /* 0x000e220000000800 */
[----:B------:R-:W-:Y:S01]  /*3730*/  I2FP.F32.U32 R10, R6 ;  /* 0x00000006000a7245 */ /* 0x000fe20000201000 */
[----:B------:R-:W-:Y:S01]  /*3740*/  ULDC UR4, c[0x0][0x150] ;  /* 0x0000540000047ab9 */ /* 0x000fe20000000800 */
[----:B------:R-:W-:Y:S02]  /*3750*/  SHF.R.U32.HI R7, RZ, R18, R15 ;  /* 0x00000012ff077219 */ /* 0x000fe4000001160f */
[----:B------:R-:W-:Y:S01]  /*3760*/  IADD3 R13, P0, RZ, -R16, RZ ;  /* 0x80000010ff0d7210 */ /* 0x000fe20007f1e0ff */
[----:B------:R-:W-:Y:S01]  /*3770*/  FMUL R15, R10, UR4 ;  /* 0x000000040a0f7c20 */ /* 0x000fe20008400000 */
[----:B------:R-:W-:Y:S01]  /*3780*/  ULDC UR4, c[0x0][0x154] ;  /* 0x0000550000047ab9 */ /* 0x000fe20000000800 */
[----:B------:R-:W1:Y:S02]  /*3790*/  LDC.64 R24, c[0x0][0x640] ;  /* 0x00019000ff187b82 */ /* 0x000e640000000a00 */
[----:B------:R-:W-:-:S02]  /*37a0*/  IMAD.X R7, RZ, RZ, ~R7, P0 ;  /* 0x000000ffff077224 */ /* 0x000fc400000e0e07 */
[----:B------:R-:W2:Y:S01]  /*37b0*/  F2I.U32.TRUNC.NTZ R15, R15 ;  /* 0x0000000f000f7305 */ /* 0x000ea2000020f000 */
[----:B------:R-:W-:-:S03]  /*37c0*/  IMAD.WIDE.U32 R10, R13, R20, R8 ;  /* 0x000000140d0a7225 */ /* 0x000fc600078e0008 */
[----:B------:R-:W3:Y:S01]  /*37d0*/  LDC R17, c[0x0][0x144] ;  /* 0x00005100ff117b82 */ /* 0x000ee20000000800 */
[----:B------:R-:W-:-:S04]  /*37e0*/  IMAD R12, R7, R20, RZ ;  /* 0x00000014070c7224 */ /* 0x000fc800078e02ff */
[----:B------:R-:W-:Y:S02]  /*37f0*/  IMAD R7, R13, R21, R12 ;  /* 0x000000150d077224 */ /* 0x000fe400078e020c */
[----:B------:R-:W-:Y:S01]  /*3800*/  IMAD.MOV.U32 R12, RZ, RZ, -0x1 ;  /* 0xffffffffff0c7424 */ /* 0x000fe200078e00ff */
[----:B------:R-:W4:Y:S01]  /*3810*/  LDC R18, c[0x0][0x608] ;  /* 0x00018200ff127b82 */ /* 0x000f220000000800 */
[----:B------:R-:W-:Y:S01]  /*3820*/  IMAD.IADD R7, R11, 0x1, R7 ;  /* 0x000000010b077824 */ /* 0x000fe200078e0207 */
[----:B------:R-:W-:-:S04]  /*3830*/  I2FP.F32.U32 R11, R5 ;  /* 0x00000005000b7245 */ /* 0x000fc80000201000 */
[-C--:B0-----:R-:W-:Y:S01]  /*3840*/  SHF.R.U64 R14, R10, R22.reuse, R7 ;  /* 0x000000160a0e7219 */ /* 0x081fe20000001207 */
[----:B--2---:R-:W-:Y:S01]  /*3850*/  IMAD.MOV R10, RZ, RZ, -R15 ;  /* 0x000000ffff0a7224 */ /* 0x004fe200078e0a0f */
[----:B------:R-:W0:Y:S01]  /*3860*/  LDC R13, c[0x0][0x658] ;  /* 0x00019600ff0d7b82 */ /* 0x000e220000000800 */
[----:B-1----:R-:W-:Y:S01]  /*3870*/  ISETP.NE.U32.AND P0, PT, R24, RZ, PT ;  /* 0x000000ff1800720c */ /* 0x002fe20003f05070 */
[----:B------:R-:W-:Y:S01]  /*3880*/  FMUL R11, R11, UR4 ;  /* 0x000000040b0b7c20 */ /* 0x000fe20008400000 */
[----:B------:R-:W-:Y:S02]  /*3890*/  SHF.R.U32.HI R7, RZ, R22, R7 ;  /* 0x00000016ff077219 */ /* 0x000fe40000011607 */
[----:B------:R-:W-:-:S03]  /*38a0*/  ISETP.NE.AND.EX P0, PT, R25, RZ, PT, P0 ;  /* 0x000000ff1900720c */ /* 0x000fc60003f05300 */
[----:B------:R-:W1:Y:S01]  /*38b0*/  LDC R20, c[0x0][0x148] ;  /* 0x00005200ff147b82 */ /* 0x000e620000000800 */
[----:B---3--:R-:W-:Y:S02]  /*38c0*/  IMAD R23, R17, R10, R6 ;  /* 0x0000000a11177224 */ /* 0x008fe400078e0206 */
[----:B------:R-:W-:-:S05]  /*38d0*/  IMAD.MOV.U32 R10, RZ, RZ, 0x1 ;  /* 0x00000001ff0a7424 */ /* 0x000fca00078e00ff */
[----:B------:R-:W2:Y:S01]  /*38e0*/  LDC R21, c[0x0][0x600] ;  /* 0x00018000ff157b82 */ /* 0x000ea20000000800 */
[-CC-:B----4-:R-:W-:Y:S02]  /*38f0*/  SHF.R.U64 R17, R14, R18.reuse, R7.reuse ;  /* 0x000000120e117219 */ /* 0x190fe40000001207 */
[----:B------:R-:W-:Y:S02]  /*3900*/  SHF.R.U32.HI R6, RZ, R18, R7 ;  /* 0x00000012ff067219 */ /* 0x000fe40000011607 */
[----:B------:R3:W4:Y:S03]  /*3910*/  F2I.U32.TRUNC.NTZ R18, R11 ;  /* 0x0000000b00127305 */ /* 0x000726000020f000 */
[----:B------:R-:W1:Y:S01]  /*3920*/  LDC R26, c[0x0][0x648] ;  /* 0x00019200ff1a7b82 */ /* 0x000e620000000800 */
[-C--:B0-----:R-:W-:Y:S02]  /*3930*/  SHF.R.U64 R19, R17, R13.reuse, R6 ;  /* 0x0000000d11137219 */ /* 0x081fe40000001206 */
[----:B------:R-:W-:-:S02]  /*3940*/  SHF.L.U32 R12, R12, R13, RZ ;  /* 0x0000000d0c0c7219 */ /* 0x000fc400000006ff */
[-C--:B------:R-:W-:Y:S01]  /*3950*/  SHF.R.U32.HI R7, RZ, R13.reuse, R6 ;  /* 0x0000000dff077219 */ /* 0x080fe20000011606 */
[----:B------:R-:W-:Y:S01]  /*3960*/  IMAD.MOV.U32 R6, RZ, RZ, R19 ;  /* 0x000000ffff067224 */ /* 0x000fe200078e0013 */
[----:B------:R-:W-:Y:S01]  /*3970*/  SHF.L.U32 R22, R10, R13, RZ ;  /* 0x0000000d0a167219 */ /* 0x000fe200000006ff */
[----:B------:R-:W0:Y:S01]  /*3980*/  LDC R27, c[0x0][0x638] ;  /* 0x00018e00ff1b7b82 */ /* 0x000e220000000800 */
[----:B------:R-:W-:-:S07]  /*3990*/  LOP3.LUT R28, RZ, R12, RZ, 0x33, !PT ;  /* 0x0000000cff1c7212 */ /* 0x000fce00078e33ff */
[----:B------:R-:W0:Y:S01]  /*39a0*/  LDC R29, c[0x0][0x610] ;  /* 0x00018400ff1d7b82 */ /* 0x000e220000000800 */
[----:B---34-:R-:W-:Y:S05]  /*39b0*/  @!P0 BRA `(.L_x_56) ;  /* 0x0000000000288947 */ /* 0x018fea0003800000 */
[----:B------:R-:W3:Y:S02]  /*39c0*/  LDC R6, c[0x0][0x64c] ;  /* 0x00019300ff067b82 */ /* 0x000ee40000000800 */
[----:B---3--:R-:W-:-:S05]  /*39d0*/  IADD3 R13, P0, R19, R6, RZ ;  /* 0x00000006130d7210 */ /* 0x008fca0007f1e0ff */
        /* <DEDUP_REMOVED lines=8> */
.L_x_56:
[----:B-1----:R-:W-:Y:S01]  /*3a60*/  SHF.R.U64 R7, R6, R26, R7 ;  /* 0x0000001a06077219 */ /* 0x002fe20000001207 */
        /* <DEDUP_REMOVED lines=10> */
[----:B------:R-:W-:Y:S02]  /*3b10*/  IMAD.MOV.U32 R10, RZ, RZ, 0x1 ;  /* 0x00000001ff0a7424 */ /* 0x000fe400078e00ff */
[----:B------:R-:W-:Y:S01]  /*3b20*/  IMAD.MOV.U32 R14, RZ, RZ, R16 ;  /* 0x000000ffff0e7224 */ /* 0x000fe200078e0010 */
[----:B------:R-:W-:Y:S02]  /*3b30*/  SEL R18, R6, R17, !P3 ;  /* 0x0000001106127207 */ /* 0x000fe40005800000 */
[----:B------:R-:W-:-:S07]  /*3b40*/  SEL R17, R17, R6, !P3 ;  /* 0x0000000611117207 */ /* 0x000fce0005800000 */
.L_x_54:
[----:B------:R-:W-:-:S08]  /*3b50*/  NOP ;  /* 0x0000000000007918 */ /* 0x000fd00000000000 */
[----:B------:R-:W0:-:S00]  /*3b60*/  USETMAXREG.DEALLOC.CTAPOOL 0x28 ;  /* 0x00000028000079c8 */ /* 0x000e0000080e0500 */
[----:B0-----:R-:W-:-:S13]  /*3b70*/  ISETP.NE.AND P0, PT, R4, RZ, PT ;  /* 0x000000ff0400720c */ /* 0x001fda0003f05270 */
[----:B------:R-:W-:Y:S05]  /*3b80*/  @P0 EXIT ;  /* 0x000000000000094d */ /* 0x000fea0003800000 */
[----:B------:R-:W-:Y:S01]  /*3b90*/  LOP3.LUT P0, RZ, R10, 0xff, RZ, 0xc0, !PT ;  /* 0x000000ff0aff7812 */ /* 0x000fe2000780c0ff */
[----:B------:R-:W-:Y:S02]  /*3ba0*/  IMAD.MOV.U32 R10, RZ, RZ, 0x1 ;  /* 0x00000001ff0a7424 */ /* 0x000fe400078e00ff */
[----:B------:R-:W-:-:S10]  /*3bb0*/  IMAD.MOV.U32 R13, RZ, RZ, RZ ;  /* 0x000000ffff0d7224 */ /* 0x000fd400078e00ff */
[----:B------:R-:W-:Y:S05]  /*3bc0*/  @!P0 BRA `(.L_x_57) ;  /* 0x0000000c001c8947 */ /* 0x000fea0003800000 */
[----:B------:R-:W0:Y:S01]  /*3bd0*/  LDC R4, c[0x0][0x28c] ;  /* 0x0000a300ff047b82 */ /* 0x000e220000000800 */
[----:B------:R-:W-:Y:S01]  /*3be0*/  LOP3.LUT P0, RZ, R2, 0x1f, RZ, 0xc0, !PT ;  /* 0x0000001f02ff7812 */ /* 0x000fe2000780c0ff */
[----:B------:R-:W-:Y:S01]  /*3bf0*/  ULDC UR5, c[0x0][0x658] ;  /* 0x0001960000057ab9 */ /* 0x000fe20000000800 */
[----:B------:R-:W-:Y:S01]  /*3c00*/  UMOV UR6, 0xffffffff ;  /* 0xffffffff00067882 */ /* 0x000fe20000000000 */
[----:B------:R-:W-:Y:S01]  /*3c10*/  BSSY B0, `(.L_x_57) ;  /* 0x00000c2000007945 */ /* 0x000fe20003800000 */
[----:B------:R-:W-:Y:S01]  /*3c20*/  USHF.L.U32 UR6, UR6, UR5, URZ ;  /* 0x0000000506067299 */ /* 0x000fe2000800063f */
[C---:B------:R-:W-:Y:S01]  /*3c30*/  ISETP.NE.AND P2, PT, R3.reuse, RZ, PT ;  /* 0x000000ff0300720c */ /* 0x040fe20003f45270 */
[----:B------:R-:W-:Y:S01]  /*3c40*/  IMAD.MOV.U32 R15, RZ, RZ, 0x1 ;  /* 0x00000001ff0f7424 */ /* 0x000fe200078e00ff */
[----:B------:R-:W-:Y:S01]  /*3c50*/  ISETP.NE.OR P0, PT, R3, RZ, !P0 ;  /* 0x000000ff0300720c */ /* 0x000fe20004705670 */
[----:B------:R-:W-:Y:S01]  /*3c60*/  IMAD.MOV.U32 R10, RZ, RZ, 0x1 ;  /* 0x00000001ff0a7424 */ /* 0x000fe200078e00ff */
[----:B------:R-:W-:Y:S01]  /*3c70*/  LOP3.LUT R16, R0, 0x2, RZ, 0xfc, !PT ;  /* 0x0000000200107812 */ /* 0x000fe200078efcff */
[----:B------:R-:W-:Y:S01]  /*3c80*/  IMAD.MOV.U32 R13, RZ, RZ, RZ ;  /* 0x000000ffff0d7224 */ /* 0x000fe200078e00ff */
[----:B------:R-:W-:Y:S01]  /*3c90*/  ULDC UR4, c[0x0][0x600] ;  /* 0x0001800000047ab9 */ /* 0x000fe20000000800 */
[----:B------:R-:W-:Y:S01]  /*3ca0*/  UMOV UR7, 0x1 ;  /* 0x0000000100077882 */ /* 0x000fe20000000000 */
[----:B------:R-:W-:-:S02]  /*3cb0*/  UIADD3 UR16, UR4, -0x1, URZ ;  /* 0xffffffff04107890 */ /* 0x000fc4000fffe03f */
[----:B------:R-:W-:Y:S02]  /*3cc0*/  USHF.L.U32 UR18, UR7, UR5, URZ ;  /* 0x0000000507127299 */ /* 0x000fe4000800063f */
[----:B------:R-:W-:Y:S01]  /*3cd0*/  ULOP3.LUT UR17, URZ, UR6, URZ, 0x33, !UPT ;  /* 0x000000063f117292 */ /* 0x000fe2000f8e333f */
[----:B------:R-:W-:Y:S01]  /*3ce0*/  ULDC.64 UR22, c[0x0][0x198] ;  /* 0x0000660000167ab9 */ /* 0x000fe20000000a00 */
[----:B0-----:R-:W-:-:S05]  /*3cf0*/  VIADD R4, R4, 0x7f ;  /* 0x0000007f04047836 */ /* 0x001fca0000000000 */
[----:B------:R-:W-:-:S04]  /*3d00*/  SHF.R.S32.HI R5, RZ, 0x1f, R4 ;  /* 0x0000001fff057819 */ /* 0x000fc80000011404 */
[----:B------:R-:W-:-:S04]  /*3d10*/  LEA.HI R5, R5, R4, RZ, 0x7 ;  /* 0x0000000405057211 */ /* 0x000fc800078f38ff */
[----:B------:R-:W-:-:S05]  /*3d20*/  SHF.R.S32.HI R12, RZ, 0x7, R5 ;  /* 0x00000007ff0c7819 */ /* 0x000fca0000011405 */
[----:B------:R-:W-:-:S07]  /*3d30*/  VIADD R11, R12, 0x1 ;  /* 0x000000010c0b7836 */ /* 0x000fce0000000000 */
.L_x_69:
[----:B------:R-:W-:-:S03]  /*3d40*/  UMOV UR4, 0xffffffff ;  /* 0xffffffff00047882 */ /* 0x000fc60000000000 */
[----:B------:R-:W-:Y:S05]  /*3d50*/  BRA.DIV UR4, `(.L_x_58) ;  /* 0x0000000e04f07947 */ /* 0x000fea000b800000 */
[----:B------:R-:W-:-:S13]  /*3d60*/  ELECT P1, URZ, PT ;  /* 0x00000000003f782f */ /* 0x000fda0003820000 */
.L_x_82:
[----:B------:R-:W0:Y:S01]  /*3d70*/  LDC R2, c[0x0][0x28c] ;  /* 0x0000a300ff027b82 */ /* 0x000e220000000800 */
[----:B------:R-:W-:Y:S01]  /*3d80*/  BSSY B1, `(.L_x_59) ;  /* 0x0000037000017945 */ /* 0x000fe20003800000 */
[----:B0-----:R-:W-:-:S13]  /*3d90*/  ISETP.LT.OR P1, PT, R2, 0x1, !P1 ;  /* 0x000000010200780c */ /* 0x001fda0004f21670 */
[----:B------:R-:W-:Y:S05]  /*3da0*/  @P1 BRA `(.L_x_60) ;  /* 0x0000000000d01947 */ /* 0x000fea0003800000 */
[----:B------:R-:W-:Y:S02]  /*3db0*/  IMAD.SHL.U32 R18, R18, 0x8, RZ ;  /* 0x0000000812127824 */ /* 0x000fe400078e00ff */
[----:B------:R-:W-:Y:S02]  /*3dc0*/  IMAD.SHL.U32 R17, R17, 0x100, RZ ;  /* 0x0000010011117824 */ /* 0x000fe400078e00ff */
[----:B------:R-:W-:Y:S02]  /*3dd0*/  IMAD.MOV.U32 R19, RZ, RZ, RZ ;  /* 0x000000ffff137224 */ /* 0x000fe400078e00ff */
[----:B------:R-:W-:Y:S02]  /*3de0*/  IMAD.MOV.U32 R2, RZ, RZ, R11 ;  /* 0x000000ffff027224 */ /* 0x000fe400078e000b */
[----:B------:R-:W-:Y:S02]  /*3df0*/  IMAD.MOV.U32 R3, RZ, RZ, R10 ;  /* 0x000000ffff037224 */ /* 0x000fe400078e000a */
[----:B------:R-:W-:-:S07]  /*3e00*/  IMAD.MOV.U32 R4, RZ, RZ, R13 ;  /* 0x000000ffff047224 */ /* 0x000fce00078e000d */
.L_x_64:
[----:B------:R-:W0:Y:S01]  /*3e10*/  S2R R6, SR_CgaCtaId ;  /* 0x0000000000067919 */ /* 0x000e220000008800 */
[----:B------:R-:W-:-:S04]  /*3e20*/  MOV R5, 0x400 ;  /* 0x0000040000057802 */ /* 0x000fc80000000f00 */
[----:B0-----:R-:W-:Y:S02]  /*3e30*/  LEA R7, R6, R5, 0x18 ;  /* 0x0000000506077211 */ /* 0x001fe400078ec0ff */
[----:B------:R-:W-:Y:S01]  /*3e40*/  SHF.L.U32 R5, R3, 0x1f, RZ ;  /* 0x0000001f03057819 */ /* 0x000fe200000006ff */
[----:B------:R-:W0:Y:S02]  /*3e50*/  @!P2 LDC R6, c[0x0][0x500] ;  /* 0x00014000ff06ab82 */ /* 0x000e240000000800 */
[----:B------:R-:W-:-:S04]  /*3e60*/  IMAD R20, R4, 0x8, R7 ;  /* 0x0000000804147824 */ /* 0x000fc800078e0207 */
[----:B------:R-:W1:Y:S02]  /*3e70*/  SYNCS.PHASECHK.TRANS64.TRYWAIT P1, [R20+URZ+0x30], R5 ;  /* 0x00003005140075a7 */ /* 0x000e64000802017f */
[----:B-1----:R-:W-:Y:S05]  /*3e80*/  @!P1 BRA `(.L_x_61) ;  /* 0x0000000c00c49947 */ /* 0x002fea0003800000 */
.L_x_83:
[----:B-1----:R-:W-:Y:S01]  /*3e90*/  PRMT R5, R16, 0x9910, RZ ;  /* 0x0000991010057816 */ /* 0x002fe200000000ff */
[----:B0-----:R0:W-:Y:S03]  /*3ea0*/  @!P2 SYNCS.ARRIVE.TRANS64 RZ, [R20+URZ], R6 ;  /* 0x0000000614ffa9a7 */ /* 0x0011e6000800003f */
[----:B------:R-:W-:-:S13]  /*3eb0*/  ISETP.NE.AND P1, PT, R5, 0x2, PT ;  /* 0x000000020500780c */ /* 0x000fda0003f25270 */
[----:B0-----:R-:W-:Y:S05]  /*3ec0*/  @P1 BRA `(.L_x_62) ;  /* 0x0000000000041947 */ /* 0x001fea0003800000 */
[----:B------:R-:W-:Y:S01]  /*3ed0*/  BPT.TRAP 0x1 ;  /* 0x000000040000795c */ /* 0x000fe20000300000 */
.L_x_62:
[----:B------:R-:W-:Y:S05]  /*3ee0*/  @P0 BRA `(.L_x_63) ;  /* 0x0000000000040947 */ /* 0x000fea0003800000 */
[----:B------:R-:W-:Y:S01]  /*3ef0*/  BPT.TRAP 0x1 ;  /* 0x000000040000795c */ /* 0x000fe20000300000 */
.L_x_63:
[--C-:B------:R-:W-:Y:S01]  /*3f00*/  IMAD R5, R4, 0x8000, R7.reuse ;  /* 0x0000800004057824 */ /* 0x100fe200078e0207 */
[----:B------:R-:W-:Y:S01]  /*3f10*/  R2UR UR9, R20 ;  /* 0x00000000140972ca */ /* 0x000fe200000e0000 */
[----:B------:R-:W-:Y:S01]  /*3f20*/  IMAD R7, R4, 0x400, R7 ;  /* 0x0000040004077824 */ /* 0x000fe200078e0207 */
[----:B------:R-:W-:Y:S01]  /*3f30*/  UIADD3 UR4, UP0, UR22, 0xf0, URZ ;  /* 0x000000f016047890 */ /* 0x000fe2000ff1e03f */
[----:B------:R-:W-:Y:S01]  /*3f40*/  VIADD R2, R2, 0xffffffff ;  /* 0xffffffff02027836 */ /* 0x000fe20000000000 */
[----:B------:R-:W-:Y:S01]  /*3f50*/  R2UR UR5, R5 ;  /* 0x00000000050572ca */ /* 0x000fe200000e0000 */
[----:B------:R-:W-:Y:S01]  /*3f60*/  UIADD3 UR24, UP1, UR22, 0x1f0, URZ ;  /* 0x000001f016187890 */ /* 0x000fe2000ff3e03f */
[----:B------:R-:W-:Y:S01]  /*3f70*/  R2UR UR8, R7 ;  /* 0x00000000070872ca */ /* 0x000fe200000e0000 */
[----:B------:R-:W-:Y:S01]  /*3f80*/  VIADD R4, R4, 0x1 ;  /* 0x0000000104047836 */ /* 0x000fe20000000000 */
[----:B------:R-:W-:Y:S01]  /*3f90*/  R2UR UR11, R17 ;  /* 0x00000000110b72ca */ /* 0x000fe200000e0000 */
[----:B------:R-:W-:Y:S01]  /*3fa0*/  UIADD3.X UR25, URZ, UR23, URZ, UP1, !UPT ;  /* 0x000000173f197290 */ /* 0x000fe20008ffe43f */
[C---:B------:R-:W-:Y:S01]  /*3fb0*/  R2UR UR10, R19.reuse ;  /* 0x00000000130a72ca */ /* 0x040fe200000e0000 */
[----:B------:R-:W-:Y:S01]  /*3fc0*/  UMOV UR6, 0x0 ;  /* 0x0000000000067882 */ /* 0x000fe20000000000 */
[----:B------:R-:W-:Y:S01]  /*3fd0*/  R2UR UR12, R14 ;  /* 0x000000000e0c72ca */ /* 0x000fe200000e0000 */
[----:B------:R-:W-:Y:S01]  /*3fe0*/  UMOV UR7, 0x10000000 ;  /* 0x1000000000077882 */ /* 0x000fe20000000000 */
[----:B------:R-:W-:Y:S01]  /*3ff0*/  R2UR UR19, R18 ;  /* 0x00000000121372ca */ /* 0x000fe200000e0000 */
[----:B------:R-:W-:Y:S01]  /*4000*/  VIADD R19, R19, 0x80 ;  /* 0x0000008013137836 */ /* 0x000fe20000000000 */
[----:B------:R-:W-:Y:S01]  /*4010*/  ISETP.GT.AND P4, PT, R2, 0x1, PT ;  /* 0x000000010200780c */ /* 0x000fe20003f84270 */
[----:B------:R-:W-:Y:S01]  /*4020*/  UIADD3 UR14, UR5, 0x180, URZ ;  /* 0x00000180050e7890 */ /* 0x000fe2000fffe03f */
[----:B------:R-:W-:Y:S01]  /*4030*/  ISETP.NE.AND P1, PT, R4, 0x6, PT ;  /* 0x000000060400780c */ /* 0x000fe20003f25270 */
[----:B------:R-:W-:-:S02]  /*4040*/  UIADD3.X UR5, URZ, UR23, URZ, UP0, !UPT ;  /* 0x000000173f057290 */ /* 0x000fc400087fe43f */
[----:B------:R-:W-:Y:S01]  /*4050*/  UIADD3 UR15, UR8, 0x30180, URZ ;  /* 0x00030180080f7890 */ /* 0x000fe2000fffe03f */
[----:B------:R-:W-:Y:S02]  /*4060*/  SEL R6, RZ, 0x1, P1 ;  /* 0x00000001ff067807 */ /* 0x000fe40000800000 */
[----:B------:R-:W-:Y:S01]  /*4070*/  UMOV UR8, UR14 ;  /* 0x0000000e00087c82 */ /* 0x000fe20008000000 */
[----:B------:R-:W-:Y:S02]  /*4080*/  SEL R4, R4, RZ, P1 ;  /* 0x000000ff04047207 */ /* 0x000fe40000800000 */
[----:B------:R-:W-:Y:S01]  /*4090*/  LOP3.LUT R3, R3, R6, RZ, 0x3c, !PT ;  /* 0x0000000603037212 */ /* 0x000fe200078e3cff */
[----:B------:R0:W-:Y:S02]  /*40a0*/  UTMALDG.3D [UR8], [UR4], desc[UR6] ;  /* 0x00000608040075b4 */ /* 0x0001e40008011000 */
[----:B0-----:R-:W-:Y:S01]  /*40b0*/  UMOV UR8, UR15 ;  /* 0x0000000f00087c82 */ /* 0x001fe20008000000 */
[----:B------:R-:W-:-:S02]  /*40c0*/  UMOV UR11, UR19 ;  /* 0x00000013000b7c82 */ /* 0x000fc40008000000 */
[----:B------:R0:W-:Y:S02]  /*40d0*/  UTMALDG.3D [UR8], [UR24], desc[UR6] ;  /* 0x00000608180075b4 */ /* 0x0001e40008011000 */
[----:B0-----:R-:W-:Y:S05]  /*40e0*/  @P4 BRA `(.L_x_64) ;  /* 0xfffffffc00484947 */ /* 0x001fea000383ffff */
.L_x_60:
[----:B------:R-:W-:Y:S05]  /*40f0*/  BSYNC B1 ;  /* 0x0000000000017941 */ /* 0x000fea0003800000 */
.L_x_59:
[----:B------:R-:W-:Y:S01]  /*4100*/  LOP3.LUT P4, RZ, R15, 0xff, RZ, 0xc0, !PT ;  /* 0x000000ff0fff7812 */ /* 0x000fe2000788c0ff */
[----:B------:R-:W-:Y:S01]  /*4110*/  IMAD.IADD R4, R12, 0x1, R13 ;  /* 0x000000010c047824 */ /* 0x000fe200078e020d */
[----:B------:R-:W-:Y:S01]  /*4120*/  IADD3 R8, P5, R8, UR20, RZ ;  /* 0x0000001408087c10 */ /* 0x000fe2000ffbe0ff */
[----:B------:R-:W-:Y:S01]  /*4130*/  ULDC.64 UR4, c[0x0][0x650] ;  /* 0x0001940000047ab9 */ /* 0x000fe20000000a00 */
[----:B------:R-:W-:Y:S01]  /*4140*/  BSSY B1, `(.L_x_65) ;  /* 0x000006c000017945 */ /* 0x000fe20003800000 */
[----:B------:R-:W-:Y:S01]  /*4150*/  IMAD.MOV.U32 R17, RZ, RZ, -0x1 ;  /* 0xffffffffff117424 */ /* 0x000fe200078e00ff */
[----:B------:R-:W-:Y:S01]  /*4160*/  ISETP.GT.U32.AND P1, PT, R4, 0x5, PT ;  /* 0x000000050400780c */ /* 0x000fe20003f24070 */
[----:B------:R-:W-:Y:S01]  /*4170*/  IMAD.MOV.U32 R18, RZ, RZ, -0x1 ;  /* 0xffffffffff127424 */ /* 0x000fe200078e00ff */
[----:B------:R-:W-:Y:S01]  /*4180*/  IADD3.X R9, R9, UR13, RZ, P5, !PT ;  /* 0x0000000d09097c10 */ /* 0x000fe2000affe4ff */
[----:B------:R-:W-:Y:S01]  /*4190*/  IMAD.MOV.U32 R14, RZ, RZ, -0x1 ;  /* 0xffffffffff0e7424 */ /* 0x000fe200078e00ff */
[----:B------:R-:W-:-:S02]  /*41a0*/  ISETP.LT.U32.AND P1, PT, R12, 0x6, P1 ;  /* 0x000000060c00780c */ /* 0x000fc40000f21070 */
[----:B------:R-:W-:Y:S01]  /*41b0*/  PRMT R15, RZ, 0x7610, R15 ;  /* 0x00007610ff0f7816 */ /* 0x000fe2000000000f */
[----:B------:R-:W0:Y:S01]  /*41c0*/  @P4 S2R R3, SR_CgaCtaId ;  /* 0x0000000000034919 */ /* 0x000e220000008800 */
[----:B------:R-:W-:-:S04]  /*41d0*/  @P4 MOV R2, 0x400 ;  /* 0x0000040000024802 */ /* 0x000fc80000000f00 */
[----:B0-----:R-:W-:Y:S01]  /*41e0*/  @P4 LEA R5, R3, R2, 0x18 ;  /* 0x0000000203054211 */ /* 0x001fe200078ec0ff */
[----:B------:R-:W-:-:S03]  /*41f0*/  IMAD.WIDE.U32 R2, R4, -0x55555555, RZ ;  /* 0xaaaaaaab04027825 */ /* 0x000fc600078e00ff */
[----:B------:R0:W-:Y:S01]  /*4200*/  @P4 SYNCS.ARRIVE.TRANS64.A1T0 RZ, [R5+URZ+0x78], RZ ;  /* 0x000078ff05ff49a7 */ /* 0x0001e2000810003f */
[----:B------:R-:W-:Y:S02]  /*4210*/  ISETP.GE.U32.AND P4, PT, R12, 0x6, PT ;  /* 0x000000060c00780c */ /* 0x000fe40003f86070 */
[----:B------:R-:W-:Y:S02]  /*4220*/  PRMT R2, RZ, 0x7610, R2 ;  /* 0x00007610ff027816 */ /* 0x000fe40000000002 */
[----:B0-----:R-:W-:Y:S02]  /*4230*/  SHF.R.U32.HI R5, RZ, 0x2, R3 ;  /* 0x00000002ff057819 */ /* 0x001fe40000011603 */
[----:B------:R-:W-:Y:S02]  /*4240*/  SEL R3, RZ, 0x1, !P1 ;  /* 0x00000001ff037807 */ /* 0x000fe40004800000 */
[----:B------:R-:W-:Y:S01]  /*4250*/  ISETP.GE.U32.AND P1, PT, R8, UR4, PT ;  /* 0x0000000408007c0c */ /* 0x000fe2000bf26070 */
[----:B------:R-:W-:Y:S01]  /*4260*/  IMAD R13, R5, -0x6, R4 ;  /* 0xfffffffa050d7824 */ /* 0x000fe200078e0204 */
[----:B------:R-:W-:-:S02]  /*4270*/  LOP3.LUT R10, R10, R3, RZ, 0x3c, !PT ;  /* 0x000000030a0a7212 */ /* 0x000fc400078e3cff */
[----:B------:R-:W-:Y:S02]  /*4280*/  ISETP.GE.U32.AND.EX P1, PT, R9, UR5, PT, P1 ;  /* 0x0000000509007c0c */ /* 0x000fe4000bf26110 */
[----:B------:R-:W-:-:S11]  /*4290*/  @P4 LOP3.LUT R10, R10, 0x1, R5, 0x78, !PT ;  /* 0x000000010a0a4812 */ /* 0x000fd600078e7805 */
[----:B------:R-:W-:Y:S05]  /*42a0*/  @P1 BRA `(.L_x_66) ;  /* 0x0000000400541947 */ /* 0x000fea0003800000 */
[----:B------:R-:W-:Y:S01]  /*42b0*/  ULDC.64 UR4, c[0x0][0x628] ;  /* 0x00018a0000047ab9 */ /* 0x000fe20000000a00 */
[----:B------:R-:W0:Y:S01]  /*42c0*/  S2R R17, SR_CTAID.X ;  /* 0x0000000000117919 */ /* 0x000e220000002500 */
[----:B------:R-:W-:Y:S01]  /*42d0*/  ISETP.NE.U32.AND P1, PT, RZ, UR4, PT ;  /* 0x00000004ff007c0c */ /* 0x000fe2000bf25070 */
[----:B------:R-:W-:Y:S01]  /*42e0*/  ULDC UR7, c[0x0][0x630] ;  /* 0x00018c0000077ab9 */ /* 0x000fe20000000800 */
[----:B------:R-:W-:Y:S01]  /*42f0*/  IMAD.MOV.U32 R2, RZ, RZ, R8 ;  /* 0x000000ffff027224 */ /* 0x000fe200078e0008 */
[----:B------:R-:W1:Y:S01]  /*4300*/  S2R R14, SR_CTAID.Y ;  /* 0x00000000000e7919 */ /* 0x000e620000002600 */
[----:B------:R-:W-:Y:S01]  /*4310*/  ISETP.NE.AND.EX P1, PT, RZ, UR5, PT, P1 ;  /* 0x00000005ff007c0c */ /* 0x000fe2000bf25310 */
[----:B------:R-:W-:-:S12]  /*4320*/  IMAD.MOV.U32 R3, RZ, RZ, R9 ;  /* 0x000000ffff037224 */ /* 0x000fd800078e0009 */
[----:B------:R-:W-:Y:S05]  /*4330*/  @!P1 BRA `(.L_x_67) ;  /* 0x0000000000289947 */ /* 0x000fea0003800000 */
[----:B------:R-:W-:Y:S02]  /*4340*/  ULDC UR6, c[0x0][0x634] ;  /* 0x00018d0000067ab9 */ /* 0x000fe40000000800 */
[----:B------:R-:W-:-:S05]  /*4350*/  IADD3 R7, P1, R8, UR6, RZ ;  /* 0x0000000608077c10 */ /* 0x000fca000ff3e0ff */
[----:B------:R-:W-:-:S04]  /*4360*/  IMAD.X R19, RZ, RZ, R9, P1 ;  /* 0x000000ffff137224 */ /* 0x000fc800008e0609 */
[----:B------:R-:W-:-:S04]  /*4370*/  IMAD.WIDE.U32 R4, R19, UR4, RZ ;  /* 0x0000000413047c25 */ /* 0x000fc8000f8e00ff */
[----:B------:R-:W-:-:S04]  /*4380*/  IMAD.WIDE.U32 R4, P1, R7, UR5, R4 ;  /* 0x0000000507047c25 */ /* 0x000fc8000f820004 */
[----:B------:R-:W-:-:S04]  /*4390*/  IMAD.WIDE.U32 R6, R7, UR4, RZ ;  /* 0x0000000407067c25 */ /* 0x000fc8000f8e00ff */
[----:B------:R-:W-:Y:S01]  /*43a0*/  IMAD.X R3, RZ, RZ, RZ, P1 ;  /* 0x000000ffff037224 */ /* 0x000fe200008e06ff */
[----:B------:R-:W-:Y:S01]  /*43b0*/  IADD3 RZ, P1, R7, R4, RZ ;  /* 0x0000000407ff7210 */ /* 0x000fe20007f3e0ff */
[----:B------:R-:W-:-:S04]  /*43c0*/  IMAD.MOV.U32 R2, RZ, RZ, R5 ;  /* 0x000000ffff027224 */ /* 0x000fc800078e0005 */
[----:B------:R-:W-:-:S08]  /*43d0*/  IMAD.WIDE.U32.X R2, R19, UR5, R2, P1 ;  /* 0x0000000513027c25 */ /* 0x000fd000088e0402 */
.L_x_67:
[--C-:B------:R-:W-:Y:S01]  /*43e0*/  SHF.R.U64 R6, R2, UR7, R3.reuse ;  /* 0x0000000702067c19 */ /* 0x100fe20008001203 */
[----:B------:R-:W-:Y:S01]  /*43f0*/  ULDC.64 UR4, c[0x0][0x620] ;  /* 0x0001880000047ab9 */ /* 0x000fe20000000a00 */
[----:B------:R-:W-:Y:S01]  /*4400*/  SHF.R.U32.HI R2, RZ, UR7, R3 ;  /* 0x00000007ff027c19 */ /* 0x000fe20008011603 */
[----:B------:R-:W-:Y:S01]  /*4410*/  IMAD.MOV.U32 R3, RZ, RZ, R9 ;  /* 0x000000ffff037224 */ /* 0x000fe200078e0009 */
[----:B------:R-:W-:Y:S01]  /*4420*/  IADD3 R5, P1, RZ, -R6, RZ ;  /* 0x80000006ff057210 */ /* 0x000fe20007f3e0ff */
[----:B------:R-:W2:Y:S01]  /*4430*/  LDC R22, c[0x0][0x144] ;  /* 0x00005100ff167b82 */ /* 0x000ea20000000800 */
[----:B0-----:R-:W-:Y:S01]  /*4440*/  I2FP.F32.U32 R7, R17 ;  /* 0x0000001100077245 */ /* 0x001fe20000201000 */
[----:B------:R-:W-:Y:S01]  /*4450*/  ULDC.64 UR8, c[0x0][0x640] ;  /* 0x0001900000087ab9 */ /* 0x000fe20000000a00 */
[----:B------:R-:W-:Y:S01]  /*4460*/  ULDC UR6, c[0x0][0x608] ;  /* 0x0001820000067ab9 */ /* 0x000fe20000000800 */
[----:B------:R-:W-:Y:S01]  /*4470*/  IMAD.X R2, RZ, RZ, ~R2, P1 ;  /* 0x000000ffff027224 */ /* 0x000fe200008e0e02 */
[----:B------:R-:W-:-:S03]  /*4480*/  ISETP.NE.U32.AND P1, PT, RZ, UR8, PT ;  /* 0x00000008ff007c0c */ /* 0x000fc6000bf25070 */
[----:B------:R-:W-:Y:S01]  /*4490*/  IMAD R4, R2, UR4, RZ ;  /* 0x0000000402047c24 */ /* 0x000fe2000f8e02ff */
[----:B------:R-:W0:Y:S01]  /*44a0*/  LDC R19, c[0x0][0x148] ;  /* 0x00005200ff137b82 */ /* 0x000e220000000800 */
[----:B------:R-:W-:Y:S01]  /*44b0*/  IMAD.MOV.U32 R2, RZ, RZ, R8 ;  /* 0x000000ffff027224 */ /* 0x000fe200078e0008 */
[----:B------:R-:W-:-:S03]  /*44c0*/  ISETP.NE.AND.EX P1, PT, RZ, UR9, PT, P1 ;  /* 0x00000009ff007c0c */ /* 0x000fc6000bf25310 */
[----:B------:R-:W-:Y:S01]  /*44d0*/  IMAD.WIDE.U32 R2, R5, UR4, R2 ;  /* 0x0000000405027c25 */ /* 0x000fe2000f8e0002 */
[----:B------:R-:W-:-:S03]  /*44e0*/  ULDC UR4, c[0x0][0x150] ;  /* 0x0000540000047ab9 */ /* 0x000fc60000000800 */
[----:B------:R-:W-:Y:S02]  /*44f0*/  IMAD R5, R5, UR5, R4 ;  /* 0x0000000505057c24 */ /* 0x000fe4000f8e0204 */
[----:B------:R-:W-:Y:S01]  /*4500*/  FMUL R4, R7, UR4 ;  /* 0x0000000407047c20 */ /* 0x000fe20008400000 */
[----:B------:R-:W-:Y:S01]  /*4510*/  ULDC UR4, c[0x0][0x618] ;  /* 0x0001860000047ab9 */ /* 0x000fe20000000800 */
[----:B------:R-:W-:Y:S01]  /*4520*/  ULDC UR5, c[0x0][0x154] ;  /* 0x0000550000057ab9 */ /* 0x000fe20000000800 */
[----:B------:R-:W-:-:S03]  /*4530*/  IMAD.IADD R3, R3, 0x1, R5 ;  /* 0x0000000103037824 */ /* 0x000fc600078e0205 */
[----:B------:R-:W3:Y:S02]  /*4540*/  F2I.U32.TRUNC.NTZ R4, R4 ;  /* 0x0000000400047305 */ /* 0x000ee4000020f000 */
[----:B------:R-:W-:Y:S02]  /*4550*/  SHF.R.U64 R7, R2, UR4, R3 ;  /* 0x0000000402077c19 */ /* 0x000fe40008001203 */
[----:B-1----:R-:W-:-:S05]  /*4560*/  I2FP.F32.U32 R2, R14 ;  /* 0x0000000e00027245 */ /* 0x002fca0000201000 */
[----:B------:R-:W-:Y:S01]  /*4570*/  FMUL R21, R2, UR5 ;  /* 0x0000000502157c20 */ /* 0x000fe20008400000 */
[----:B------:R-:W-:Y:S01]  /*4580*/  SHF.R.U32.HI R2, RZ, UR4, R3 ;  /* 0x00000004ff027c19 */ /* 0x000fe20008011603 */
[----:B------:R-:W-:-:S03]  /*4590*/  ULDC UR4, c[0x0][0x658] ;  /* 0x0001960000047ab9 */ /* 0x000fc60000000800 */
[--C-:B------:R-:W-:Y:S01]  /*45a0*/  SHF.R.U64 R20, R7, UR6, R2.reuse ;  /* 0x0000000607147c19 */ /* 0x100fe20008001202 */
[----:B------:R-:W1:Y:S01]  /*45b0*/  F2I.U32.TRUNC.NTZ R21, R21 ;  /* 0x0000001500157305 */ /* 0x000e62000020f000 */
[----:B------:R-:W-:Y:S01]  /*45c0*/  SHF.R.U32.HI R3, RZ, UR6, R2 ;  /* 0x00000006ff037c19 */ /* 0x000fe20008011602 */
[----:B---3--:R-:W-:-:S03]  /*45d0*/  IMAD.MOV R4, RZ, RZ, -R4 ;  /* 0x000000ffff047224 */ /* 0x008fc600078e0a04 */
[----:B------:R-:W-:Y:S01]  /*45e0*/  SHF.R.U64 R18, R20, UR4, R3 ;  /* 0x0000000414127c19 */ /* 0x000fe20008001203 */
[----:B--2---:R-:W-:Y:S01]  /*45f0*/  IMAD R17, R22, R4, R17 ;  /* 0x0000000416117224 */ /* 0x004fe200078e0211 */
[----:B------:R-:W-:-:S03]  /*4600*/  SHF.R.U32.HI R23, RZ, UR4, R3 ;  /* 0x00000004ff177c19 */ /* 0x000fc60008011603 */
[----:B------:R-:W-:Y:S02]  /*4610*/  IMAD.MOV.U32 R2, RZ, RZ, R18 ;  /* 0x000000ffff027224 */ /* 0x000fe400078e0012 */
[----:B------:R-:W-:Y:S01]  /*4620*/  IMAD.MOV.U32 R3, RZ, RZ, R23 ;  /* 0x000000ffff037224 */ /* 0x000fe200078e0017 */
[----:B------:R-:W-:Y:S06]  /*4630*/  @!P1 BRA `(.L_x_68) ;  /* 0x0000000000289947 */ /* 0x000fec0003800000 */
[----:B------:R-:W-:Y:S02]  /*4640*/  ULDC UR4, c[0x0][0x64c] ;  /* 0x0001930000047ab9 */ /* 0x000fe40000000800 */
[----:B------:R-:W-:-:S05]  /*4650*/  IADD3 R3, P1, R18, UR4, RZ ;  /* 0x0000000412037c10 */ /* 0x000fca000ff3e0ff */
[----:B------:R-:W-:-:S04]  /*4660*/  IMAD.X R23, RZ, RZ, R23, P1 ;  /* 0x000000ffff177224 */ /* 0x000fc800008e0617 */
[----:B------:R-:W-:-:S04]  /*4670*/  IMAD.WIDE.U32 R4, R23, UR8, RZ ;  /* 0x0000000817047c25 */ /* 0x000fc8000f8e00ff */
[----:B------:R-:W-:-:S04]  /*4680*/  IMAD.WIDE.U32 R4, P1, R3, UR9, R4 ;  /* 0x0000000903047c25 */ /* 0x000fc8000f820004 */
[----:B------:R-:W-:-:S04]  /*4690*/  IMAD.WIDE.U32 R2, R3, UR8, RZ ;  /* 0x0000000803027c25 */ /* 0x000fc8000f8e00ff */
[----:B------:R-:W-:Y:S01]  /*46a0*/  IMAD.MOV.U32 R2, RZ, RZ, R5 ;  /* 0x000000ffff027224 */ /* 0x000fe200078e0005 */
[----:B------:R-:W-:Y:S01]  /*46b0*/  IADD3 RZ, P4, R3, R4, RZ ;  /* 0x0000000403ff7210 */ /* 0x000fe20007f9e0ff */
[----:B------:R-:W-:-:S04]  /*46c0*/  IMAD.X R3, RZ, RZ, RZ, P1 ;  /* 0x000000ffff037224 */ /* 0x000fc800008e06ff */
[----:B------:R-:W-:-:S08]  /*46d0*/  IMAD.WIDE.U32.X R2, R23, UR9, R2, P4 ;  /* 0x0000000917027c25 */ /* 0x000fd0000a0e0402 */
.L_x_68:
[----:B------:R-:W-:Y:S01]  /*46e0*/  ULDC UR4, c[0x0][0x648] ;  /* 0x0001920000047ab9 */ /* 0x000fe20000000800 */
[----:B------:R-:W-:Y:S01]  /*46f0*/  LOP3.LUT R20, R20, UR17, RZ, 0xc0, !PT ;  /* 0x0000001114147c12 */ /* 0x000fe2000f8ec0ff */
[----:B-1----:R-:W-:Y:S01]  /*4700*/  IMAD.MOV R21, RZ, RZ, -R21 ;  /* 0x000000ffff157224 */ /* 0x002fe200078e0a15 */
[----:B------:R-:W-:Y:S01]  /*4710*/  SHF.R.U64 R3, R2, UR4, R3 ;  /* 0x0000000402037c19 */ /* 0x000fe20008001203 */
[----:B------:R-:W-:Y:S01]  /*4720*/  ULDC UR4, c[0x0][0x638] ;  /* 0x00018e0000047ab9 */ /* 0x000fe20000000800 */
[----:B------:R-:W-:Y:S01]  /*4730*/  LOP3.LUT R7, R7, UR16, RZ, 0xc0, !PT ;  /* 0x0000001007077c12 */ /* 0x000fe2000f8ec0ff */
[----:B0-----:R-:W-:Y:S01]  /*4740*/  @P3 IMAD R17, R19, R21, R14 ;  /* 0x0000001513113224 */ /* 0x001fe200078e020e */
[----:B------:R-:W-:Y:S01]  /*4750*/  ULDC UR5, c[0x0][0x610] ;  /* 0x0001840000057ab9 */ /* 0x000fe20000000800 */
[----:B------:R-:W-:Y:S02]  /*4760*/  IMAD.MOV R5, RZ, RZ, -R3 ;  /* 0x000000ffff057224 */ /* 0x000fe400078e0a03 */
[----:B------:R-:W-:-:S02]  /*4770*/  IMAD R20, R3, UR18, R20 ;  /* 0x0000001203147c24 */ /* 0x000fc4000f8e0214 */
[----:B------:R-:W-:Y:S01]  /*4780*/  IMAD R18, R5, UR4, R18 ;  /* 0x0000000405127c24 */ /* 0x000fe2000f8e0212 */
[----:B------:R-:W-:Y:S01]  /*4790*/  ULDC UR4, c[0x0][0x600] ;  /* 0x0001800000047ab9 */ /* 0x000fe20000000800 */
[----:B------:R-:W-:Y:S02]  /*47a0*/  IMAD R17, R20, UR5, R17 ;  /* 0x0000000514117c24 */ /* 0x000fe4000f8e0211 */
[----:B------:R-:W-:Y:S02]  /*47b0*/  IMAD R4, R18, UR4, R7 ;  /* 0x0000000412047c24 */ /* 0x000fe4000f8e0207 */
[----:B------:R-:W-:Y:S02]  /*47c0*/  IMAD.MOV.U32 R2, RZ, RZ, 0x1 ;  /* 0x00000001ff027424 */ /* 0x000fe400078e00ff */
[----:B------:R-:W-:Y:S01]  /*47d0*/  IMAD.MOV.U32 R14, RZ, RZ, R6 ;  /* 0x000000ffff0e7224 */ /* 0x000fe200078e0006 */
[----:B------:R-:W-:Y:S02]  /*47e0*/  SEL R18, R4, R17, !P3 ;  /* 0x0000001104127207 */ /* 0x000fe40005800000 */
[----:B------:R-:W-:-:S07]  /*47f0*/  SEL R17, R17, R4, !P3 ;  /* 0x0000000411117207 */ /* 0x000fce0005800000 */
.L_x_66:
[----:B------:R-:W-:Y:S05]  /*4800*/  BSYNC B1 ;  /* 0x0000000000017941 */ /* 0x000fea0003800000 */
.L_x_65:
[----:B------:R-:W-:-:S13]  /*4810*/  LOP3.LUT P1, RZ, R2, 0xff, RZ, 0xc0, !PT ;  /* 0x000000ff02ff7812 */ /* 0x000fda000782c0ff */
[----:B------:R-:W-:Y:S05]  /*4820*/  @P1 BRA `(.L_x_69) ;  /* 0xfffffff400441947 */ /* 0x000fea000383ffff */
[----:B------:R-:W-:Y:S05]  /*4830*/  BSYNC B0 ;  /* 0x0000000000007941 */ /* 0x000fea0003800000 */
.L_x_57:
[----:B------:R-:W-:-:S03]  /*4840*/  UMOV UR4, 0xffffffff ;  /* 0xffffffff00047882 */ /* 0x000fc60000000000 */
[----:B------:R-:W-:Y:S05]  /*4850*/  BRA.DIV UR4, `(.L_x_70) ;  /* 0x0000000604647947 */ /* 0x000fea000b800000 */
[----:B------:R-:W-:-:S13]  /*4860*/  ELECT P0, URZ, PT ;  /* 0x00000000003f782f */ /* 0x000fda0003800000 */
.L_x_86:
[----:B------:R-:W-:Y:S04]  /*4870*/  BSSY B0, `(.L_x_71) ;  /* 0x000003d000007945 */ /* 0x000fe80003800000 */
[----:B------:R-:W-:Y:S05]  /*4880*/  @!P0 BRA `(.L_x_72) ;  /* 0x0000000000ec8947 */ /* 0x000fea0003800000 */
[----:B------:R-:W-:-:S04]  /*4890*/  LOP3.LUT R0, R0, 0x2, RZ, 0xfc, !PT ;  /* 0x0000000200007812 */ /* 0x000fc800078efcff */
[----:B------:R-:W-:-:S13]  /*48a0*/  ISETP.NE.AND P0, PT, R0, 0x3, PT ;  /* 0x000000030000780c */ /* 0x000fda0003f05270 */
[----:B------:R-:W-:Y:S05]  /*48b0*/  @!P0 BRA `(.L_x_73) ;  /* 0x0000000000048947 */ /* 0x000fea0003800000 */
[----:B------:R-:W-:Y:S01]  /*48c0*/  BPT.TRAP 0x1 ;  /* 0x000000040000795c */ /* 0x000fe20000300000 */
.L_x_73:
[----:B------:R-:W0:Y:S01]  /*48d0*/  S2R R3, SR_CgaCtaId ;  /* 0x0000000000037919 */ /* 0x000e220000008800 */
[----:B------:R-:W-:Y:S02]  /*48e0*/  MOV R0, 0x400 ;  /* 0x0000040000007802 */ /* 0x000fe40000000f00 */
[----:B------:R-:W-:Y:S02]  /*48f0*/  SHF.L.U32 R2, R10, 0x1f, RZ ;  /* 0x0000001f0a027819 */ /* 0x000fe400000006ff */
[----:B0-----:R-:W-:-:S05]  /*4900*/  LEA R0, R3, R0, 0x18 ;  /* 0x0000000003007211 */ /* 0x001fca00078ec0ff */
[----:B------:R-:W-:-:S04]  /*4910*/  VIADD R0, R0, 0x30 ;  /* 0x0000003000007836 */ /* 0x000fc80000000000 */
[C---:B------:R-:W-:Y:S02]  /*4920*/  IMAD R5, R13.reuse, 0x8, R0 ;  /* 0x000000080d057824 */ /* 0x040fe400078e0200 */
[----:B------:R-:W-:Y:S02]  /*4930*/  VIADD R13, R13, 0x1 ;  /* 0x000000010d0d7836 */ /* 0x000fe40000000000 */
[----:B------:R-:W0:Y:S03]  /*4940*/  SYNCS.PHASECHK.TRANS64.TRYWAIT P0, [R5+URZ], R2 ;  /* 0x00000002050075a7 */ /* 0x000e26000800017f */
[----:B------:R-:W-:-:S04]  /*4950*/  ISETP.NE.AND P1, PT, R13, 0x6, PT ;  /* 0x000000060d00780c */ /* 0x000fc80003f25270 */
[----:B------:R-:W-:Y:S02]  /*4960*/  SEL R3, RZ, 0x1, P1 ;  /* 0x00000001ff037807 */ /* 0x000fe40000800000 */
[----:B------:R-:W-:Y:S02]  /*4970*/  SEL R13, R13, RZ, P1 ;  /* 0x000000ff0d0d7207 */ /* 0x000fe40000800000 */
[----:B------:R-:W-:-:S03]  /*4980*/  LOP3.LUT R10, R10, R3, RZ, 0x3c, !PT ;  /* 0x000000030a0a7212 */ /* 0x000fc600078e3cff */
[----:B------:R-:W-:Y:S01]  /*4990*/  IMAD R7, R13, 0x8, R0 ;  /* 0x000000080d077824 */ /* 0x000fe200078e0200 */
[----:B------:R-:W-:Y:S01]  /*49a0*/  SHF.L.U32 R4, R10, 0x1f, RZ ;  /* 0x0000001f0a047819 */ /* 0x000fe200000006ff */
[----:B0-----:R-:W-:Y:S06]  /*49b0*/  @!P0 BRA `(.L_x_74) ;  /* 0x0000000400308947 */ /* 0x001fec0003800000 */
.L_x_87:
[----:B------:R-:W1:Y:S01]  /*49c0*/  SYNCS.PHASECHK.TRANS64.TRYWAIT P0, [R7+URZ], R4 ;  /* 0x00000004070075a7 */ /* 0x000e62000800017f */
[----:B0-----:R-:W-:-:S05]  /*49d0*/  VIADD R2, R13, 0x1 ;  /* 0x000000010d027836 */ /* 0x001fca0000000000 */
[----:B------:R-:W-:-:S04]  /*49e0*/  ISETP.NE.AND P1, PT, R2, 0x6, PT ;  /* 0x000000060200780c */ /* 0x000fc80003f25270 */
[----:B------:R-:W-:Y:S02]  /*49f0*/  SEL R3, RZ, 0x1, P1 ;  /* 0x00000001ff037807 */ /* 0x000fe40000800000 */
[----:B------:R-:W-:Y:S02]  /*4a00*/  SEL R9, R2, RZ, P1 ;  /* 0x000000ff02097207 */ /* 0x000fe40000800000 */
[----:B------:R-:W-:-:S03]  /*4a10*/  LOP3.LUT R10, R10, R3, RZ, 0x3c, !PT ;  /* 0x000000030a0a7212 */ /* 0x000fc600078e3cff */
[----:B------:R-:W-:Y:S01]  /*4a20*/  IMAD R6, R9, 0x8, R0 ;  /* 0x0000000809067824 */ /* 0x000fe200078e0200 */
[----:B------:R-:W-:Y:S01]  /*4a30*/  SHF.L.U32 R5, R10, 0x1f, RZ ;  /* 0x0000001f0a057819 */ /* 0x000fe200000006ff */
[----:B-1----:R-:W-:Y:S06]  /*4a40*/  @!P0 BRA `(.L_x_75) ;  /* 0x0000000400208947 */ /* 0x002fec0003800000 */
.L_x_88:
[----:B------:R-:W1:Y:S01]  /*4a50*/  SYNCS.PHASECHK.TRANS64.TRYWAIT P0, [R6+URZ], R5 ;  /* 0x00000005060075a7 */ /* 0x000e62000800017f */
[----:B------:R-:W-:-:S05]  /*4a60*/  VIADD R2, R9, 0x1 ;  /* 0x0000000109027836 */ /* 0x000fca0000000000 */
[----:B------:R-:W-:-:S04]  /*4a70*/  ISETP.NE.AND P1, PT, R2, 0x6, PT ;  /* 0x000000060200780c */ /* 0x000fc80003f25270 */
[----:B------:R-:W-:Y:S02]  /*4a80*/  SEL R3, RZ, 0x1, P1 ;  /* 0x00000001ff037807 */ /* 0x000fe40000800000 */
[----:B0-----:R-:W-:Y:S02]  /*4a90*/  SEL R7, R2, RZ, P1 ;  /* 0x000000ff02077207 */ /* 0x001fe40000800000 */
[----:B------:R-:W-:-:S03]  /*4aa0*/  LOP3.LUT R10, R10, R3, RZ, 0x3c, !PT ;  /* 0x000000030a0a7212 */ /* 0x000fc600078e3cff */
[----:B------:R-:W-:Y:S01]  /*4ab0*/  IMAD R9, R7, 0x8, R0 ;  /* 0x0000000807097824 */ /* 0x000fe200078e0200 */
[----:B------:R-:W-:Y:S01]  /*4ac0*/  SHF.L.U32 R4, R10, 0x1f, RZ ;  /* 0x0000001f0a047819 */ /* 0x000fe200000006ff */
[----:B-1----:R-:W-:Y:S06]  /*4ad0*/  @!P0 BRA `(.L_x_76) ;  /* 0x0000000400108947 */ /* 0x002fec0003800000 */
.L_x_89:
[----:B------:R-:W1:Y:S01]  /*4ae0*/  SYNCS.PHASECHK.TRANS64.TRYWAIT P0, [R9+URZ], R4 ;  /* 0x00000004090075a7 */ /* 0x000e62000800017f */
[----:B------:R-:W-:-:S05]  /*4af0*/  VIADD R2, R7, 0x1 ;  /* 0x0000000107027836 */ /* 0x000fca0000000000 */
[----:B------:R-:W-:-:S04]  /*4b00*/  ISETP.NE.AND P1, PT, R2, 0x6, PT ;  /* 0x000000060200780c */ /* 0x000fc80003f25270 */
[----:B------:R-:W-:Y:S02]  /*4b10*/  SEL R3, RZ, 0x1, P1 ;  /* 0x00000001ff037807 */ /* 0x000fe40000800000 */
[----:B------:R-:W-:Y:S02]  /*4b20*/  SEL R7, R2, RZ, P1 ;  /* 0x000000ff02077207 */ /* 0x000fe40000800000 */
[----:B------:R-:W-:-:S03]  /*4b30*/  LOP3.LUT R11, R10, R3, RZ, 0x3c, !PT ;  /* 0x000000030a0b7212 */ /* 0x000fc600078e3cff */
[----:B0-----:R-:W-:Y:S01]  /*4b40*/  IMAD R6, R7, 0x8, R0 ;  /* 0x0000000807067824 */ /* 0x001fe200078e0200 */
[----:B------:R-:W-:Y:S01]  /*4b50*/  SHF.L.U32 R5, R11, 0x1f, RZ ;  /* 0x0000001f0b057819 */ /* 0x000fe200000006ff */
[----:B-1----:R-:W-:Y:S06]  /*4b60*/  @!P0 BRA `(.L_x_77) ;  /* 0x0000000400008947 */ /* 0x002fec0003800000 */
.L_x_90:
[----:B------:R-:W1:Y:S01]  /*4b70*/  SYNCS.PHASECHK.TRANS64.TRYWAIT P0, [R6+URZ], R5 ;  /* 0x00000005060075a7 */ /* 0x000e62000800017f */
[----:B------:R-:W-:-:S05]  /*4b80*/  VIADD R2, R7, 0x1 ;  /* 0x0000000107027836 */ /* 0x000fca0000000000 */
[----:B------:R-:W-:-:S04]  /*4b90*/  ISETP.NE.AND P1, PT, R2, 0x6, PT ;  /* 0x000000060200780c */ /* 0x000fc80003f25270 */
[----:B0-----:R-:W-:Y:S02]  /*4ba0*/  SEL R4, RZ, 0x1, P1 ;  /* 0x00000001ff047807 */ /* 0x001fe40000800000 */
[----:B------:R-:W-:Y:S02]  /*4bb0*/  SEL R3, R2, RZ, P1 ;  /* 0x000000ff02037207 */ /* 0x000fe40000800000 */
[----:B------:R-:W-:Y:S01]  /*4bc0*/  LOP3.LUT R4, R11, R4, RZ, 0x3c, !PT ;  /* 0x000000040b047212 */ /* 0x000fe200078e3cff */
[----:B-1----:R-:W-:Y:S06]  /*4bd0*/  @!P0 BRA `(.L_x_78) ;  /* 0x0000000000f88947 */ /* 0x002fec0003800000 */
.L_x_91:
[----:B------:R-:W-:Y:S01]  /*4be0*/  IMAD R3, R3, 0x8, R0 ;  /* 0x0000000803037824 */ /* 0x000fe200078e0200 */
[----:B------:R-:W-:-:S07]  /*4bf0*/  SHF.L.U32 R0, R4, 0x1f, RZ ;  /* 0x0000001f04007819 */ /* 0x000fce00000006ff */
.L_x_79:
[----:B-1----:R1:W2:Y:S02]  /*4c00*/  SYNCS.PHASECHK.TRANS64.TRYWAIT P0, [R3+URZ], R0 ;  /* 0x00000000030075a7 */ /* 0x0022a4000800017f */
[----:B--2---:R-:W-:Y:S05]  /*4c10*/  @!P0 NANOSLEEP.SYNCS 0x989680 ;  /* 0x009896800000895d */ /* 0x004fea0003900000 */
[----:B------:R-:W2:Y:S02]  /*4c20*/  @!P0 SYNCS.PHASECHK.TRANS64 P0, [R3+URZ], R0 ;  /* 0x00000000030085a7 */ /* 0x000ea4000800007f */
[----:B--2---:R-:W-:Y:S05]  /*4c30*/  @!P0 BRA `(.L_x_79) ;  /* 0xfffffffc00f08947 */ /* 0x004fea000383ffff */
.L_x_72:
[----:B------:R-:W-:Y:S05]  /*4c40*/  BSYNC B0 ;  /* 0x0000000000007941 */ /* 0x000fea0003800000 */
.L_x_71:
[----:B------:R-:W-:Y:S05]  /*4c50*/  EXIT ;  /* 0x000000000000794d */ /* 0x000fea0003800000 */
.L_x_17:
[----:B-1----:R-:W-:-:S04]  /*4c60*/  IMAD.U32 R3, RZ, RZ, UR6 ;  /* 0x00000006ff037e24 */ /* 0x002fc8000f8e00ff */
[----:B------:R1:W4:Y:S03]  /*4c70*/  SYNCS.PHASECHK.TRANS64.TRYWAIT P0, [R3+URZ], R2 ;  /* 0x00000002030075a7 */ /* 0x000326000800017f */
[----:B----4-:R-:W-:Y:S05]  /*4c80*/  @!P0 NANOSLEEP.SYNCS 0x989680 ;  /* 0x009896800000895d */ /* 0x010fea0003900000 */
[----:B------:R-:W4:Y:S02]  /*4c90*/  @!P0 SYNCS.PHASECHK.TRANS64 P0, [R3+URZ], R2 ;  /* 0x00000002030085a7 */ /* 0x000f24000800007f */
[----:B----4-:R-:W-:Y:S05]  /*4ca0*/  @!P0 BRA `(.L_x_17) ;  /* 0xfffffffc00ec8947 */ /* 0x010fea000383ffff */
[----:B------:R-:W-:Y:S05]  /*4cb0*/  BRA `(.L_x_16) ;  /* 0xffffffc400e87947 */ /* 0x000fea000383ffff */
.L_x_23:
[----:B-1----:R-:W-:-:S04]  /*4cc0*/  IMAD.U32 R12, RZ, RZ, UR16 ;  /* 0x00000010ff0c7e24 */ /* 0x002fc8000f8e00ff */
[----:B------:R1:W4:Y:S03]  /*4cd0*/  SYNCS.PHASECHK.TRANS64.TRYWAIT P0, [R12+URZ], R3 ;  /* 0x000000030c0075a7 */ /* 0x000326000800017f */
[----:B----4-:R-:W-:Y:S05]  /*4ce0*/  @!P0 NANOSLEEP.SYNCS 0x989680 ;  /* 0x009896800000895d */ /* 0x010fea0003900000 */
[----:B------:R-:W4:Y:S02]  /*4cf0*/  @!P0 SYNCS.PHASECHK.TRANS64 P0, [R12+URZ], R3 ;  /* 0x000000030c0085a7 */ /* 0x000f24000800007f */
[----:B----4-:R-:W-:Y:S05]  /*4d00*/  @!P0 BRA `(.L_x_23) ;  /* 0xfffffffc00ec8947 */ /* 0x010fea000383ffff */
[----:B------:R-:W-:Y:S05]  /*4d10*/  BRA `(.L_x_22) ;  /* 0xffffffcc003c7947 */ /* 0x000fea000383ffff */
.L_x_58:
[----:B------:R-:W-:Y:S01]  /*4d20*/  BSSY B1, `(.L_x_80) ;  /* 0x0000006000017945 */ /* 0x000fe20003800000 */
[----:B------:R-:W-:-:S07]  /*4d30*/  IMAD.MOV.U32 R2, RZ, RZ, -0x1 ;  /* 0xffffffffff027424 */ /* 0x000fce00078e00ff */
[----:B------:R-:W-:Y:S05]  /*4d40*/  WARPSYNC.COLLECTIVE R2, `(.L_x_81) ;  /* 0x00000000020c7348 */ /* 0x000fea0003c00000 */
[----:B------:R-:W-:Y:S02]  /*4d50*/  ELECT P1, UR62, PT ;  /* 0x00000000003e782f */ /* 0x000fe40003820000 */
[----:B------:R-:W-:Y:S01]  /*4d60*/  MOV R2, UR62 ;  /* 0x0000003e00027c02 */ /* 0x000fe20008000f00 */
[----:B------:R-:W-:Y:S10]  /*4d70*/  ENDCOLLECTIVE ;  /* 0x000000000000791b */ /* 0x000ff40003800000 */
.L_x_81:
[----:B------:R-:W-:Y:S05]  /*4d80*/  BSYNC B1 ;  /* 0x0000000000017941 */ /* 0x000fea0003800000 */
.L_x_80:
[----:B------:R-:W-:Y:S05]  /*4d90*/  BRA `(.L_x_82) ;  /* 0xffffffec00f47947 */ /* 0x000fea000383ffff */
.L_x_61:
[----:B-1----:R1:W2:Y:S02]  /*4da0*/  SYNCS.PHASECHK.TRANS64.TRYWAIT P1, [R20+URZ+0x30], R5 ;  /* 0x00003005140075a7 */ /* 0x0022a4000802017f */
[----:B--2---:R-:W-:Y:S05]  /*4db0*/  @!P1 NANOSLEEP.SYNCS 0x989680 ;  /* 0x009896800000995d */ /* 0x004fea0003900000 */
[----:B------:R-:W2:Y:S02]  /*4dc0*/  @!P1 SYNCS.PHASECHK.TRANS64 P1, [R20+URZ+0x30], R5 ;  /* 0x00003005140095a7 */ /* 0x000ea4000802007f */
[----:B--2---:R-:W-:Y:S05]  /*4dd0*/  @!P1 BRA `(.L_x_61) ;  /* 0xfffffffc00f09947 */ /* 0x004fea000383ffff */
[----:B------:R-:W-:Y:S05]  /*4de0*/  BRA `(.L_x_83) ;  /* 0xfffffff000287947 */ /* 0x000fea000383ffff */
.L_x_70:
[----:B------:R-:W-:Y:S01]  /*4df0*/  BSSY B0, `(.L_x_84) ;  /* 0x0000006000007945 */ /* 0x000fe20003800000 */
[----:B------:R-:W-:-:S07]  /*4e00*/  IMAD.MOV.U32 R2, RZ, RZ, -0x1 ;  /* 0xffffffffff027424 */ /* 0x000fce00078e00ff */
[----:B------:R-:W-:Y:S05]  /*4e10*/  WARPSYNC.COLLECTIVE R2, `(.L_x_85) ;  /* 0x00000000020c7348 */ /* 0x000fea0003c00000 */
[----:B------:R-:W-:Y:S02]  /*4e20*/  ELECT P1, UR62, PT ;  /* 0x00000000003e782f */ /* 0x000fe40003820000 */
[----:B------:R-:W-:Y:S01]  /*4e30*/  MOV R2, UR62 ;  /* 0x0000003e00027c02 */ /* 0x000fe20008000f00 */
[----:B------:R-:W-:Y:S10]  /*4e40*/  ENDCOLLECTIVE ;  /* 0x000000000000791b */ /* 0x000ff40003800000 */
.L_x_85:
[----:B------:R-:W-:Y:S05]  /*4e50*/  BSYNC B0 ;  /* 0x0000000000007941 */ /* 0x000fea0003800000 */
.L_x_84:
[----:B------:R-:W-:Y:S01]  /*4e60*/  PLOP3.LUT P0, PT, P1, PT, PT, 0x80, 0x0 ;  /* 0x000000000000781c */ /* 0x000fe20000f0f070 */
[----:B------:R-:W-:-:S12]  /*4e70*/  BRA `(.L_x_86) ;  /* 0xfffffff8007c7947 */ /* 0x000fd8000383ffff */
.L_x_74:
[----:B0-----:R0:W1:Y:S02]  /*4e80*/  SYNCS.PHASECHK.TRANS64.TRYWAIT P0, [R5+URZ], R2 ;  /* 0x00000002050075a7 */ /* 0x001064000800017f */
[----:B-1----:R-:W-:Y:S05]  /*4e90*/  @!P0 NANOSLEEP.SYNCS 0x989680 ;  /* 0x009896800000895d */ /* 0x002fea0003900000 */
[----:B------:R-:W1:Y:S02]  /*4ea0*/  @!P0 SYNCS.PHASECHK.TRANS64 P0, [R5+URZ], R2 ;  /* 0x00000002050085a7 */ /* 0x000e64000800007f */
[----:B-1----:R-:W-:Y:S05]  /*4eb0*/  @!P0 BRA `(.L_x_74) ;  /* 0xfffffffc00f08947 */ /* 0x002fea000383ffff */
[----:B------:R-:W-:Y:S05]  /*4ec0*/  BRA `(.L_x_87) ;  /* 0xfffffff800bc7947 */ /* 0x000fea000383ffff */
.L_x_75:
[----:B0-----:R0:W1:Y:S02]  /*4ed0*/  SYNCS.PHASECHK.TRANS64.TRYWAIT P0, [R7+URZ], R4 ;  /* 0x00000004070075a7 */ /* 0x001064000800017f */
[----:B-1----:R-:W-:Y:S05]  /*4ee0*/  @!P0 NANOSLEEP.SYNCS 0x989680 ;  /* 0x009896800000895d */ /* 0x002fea0003900000 */
[----:B------:R-:W1:Y:S02]  /*4ef0*/  @!P0 SYNCS.PHASECHK.TRANS64 P0, [R7+URZ], R4 ;  /* 0x00000004070085a7 */ /* 0x000e64000800007f */
[----:B-1----:R-:W-:Y:S05]  /*4f00*/  @!P0 BRA `(.L_x_75) ;  /* 0xfffffffc00f08947 */ /* 0x002fea000383ffff */
[----:B------:R-:W-:Y:S05]  /*4f10*/  BRA `(.L_x_88) ;  /* 0xfffffff800cc7947 */ /* 0x000fea000383ffff */
.L_x_76:
[----:B0-----:R0:W1:Y:S02]  /*4f20*/  SYNCS.PHASECHK.TRANS64.TRYWAIT P0, [R6+URZ], R5 ;  /* 0x00000005060075a7 */ /* 0x001064000800017f */
[----:B-1----:R-:W-:Y:S05]  /*4f30*/  @!P0 NANOSLEEP.SYNCS 0x989680 ;  /* 0x009896800000895d */ /* 0x002fea0003900000 */
[----:B------:R-:W1:Y:S02]  /*4f40*/  @!P0 SYNCS.PHASECHK.TRANS64 P0, [R6+URZ], R5 ;  /* 0x00000005060085a7 */ /* 0x000e64000800007f */
[----:B-1----:R-:W-:Y:S05]  /*4f50*/  @!P0 BRA `(.L_x_76) ;  /* 0xfffffffc00f08947 */ /* 0x002fea000383ffff */
[----:B------:R-:W-:Y:S05]  /*4f60*/  BRA `(.L_x_89) ;  /* 0xfffffff800dc7947 */ /* 0x000fea000383ffff */
.L_x_77:
[----:B0-----:R0:W1:Y:S02]  /*4f70*/  SYNCS.PHASECHK.TRANS64.TRYWAIT P0, [R9+URZ], R4 ;  /* 0x00000004090075a7 */ /* 0x001064000800017f */
[----:B-1----:R-:W-:Y:S05]  /*4f80*/  @!P0 NANOSLEEP.SYNCS 0x989680 ;  /* 0x009896800000895d */ /* 0x002fea0003900000 */
[----:B------:R-:W1:Y:S02]  /*4f90*/  @!P0 SYNCS.PHASECHK.TRANS64 P0, [R9+URZ], R4 ;  /* 0x00000004090085a7 */ /* 0x000e64000800007f */
[----:B-1----:R-:W-:Y:S05]  /*4fa0*/  @!P0 BRA `(.L_x_77) ;  /* 0xfffffffc00f08947 */ /* 0x002fea000383ffff */
[----:B------:R-:W-:Y:S05]  /*4fb0*/  BRA `(.L_x_90) ;  /* 0xfffffff800ec7947 */ /* 0x000fea000383ffff */
.L_x_78:
[----:B0-----:R0:W1:Y:S02]  /*4fc0*/  SYNCS.PHASECHK.TRANS64.TRYWAIT P0, [R6+URZ], R5 ;  /* 0x00000005060075a7 */ /* 0x001064000800017f */
[----:B-1----:R-:W-:Y:S05]  /*4fd0*/  @!P0 NANOSLEEP.SYNCS 0x989680 ;  /* 0x009896800000895d */ /* 0x002fea0003900000 */
[----:B------:R-:W1:Y:S02]  /*4fe0*/  @!P0 SYNCS.PHASECHK.TRANS64 P0, [R6+URZ], R5 ;  /* 0x00000005060085a7 */ /* 0x000e64000800007f */
[----:B-1----:R-:W-:Y:S05]  /*4ff0*/  @!P0 BRA `(.L_x_78) ;  /* 0xfffffffc00f08947 */ /* 0x002fea000383ffff */
[----:B------:R-:W-:Y:S05]  /*5000*/  BRA `(.L_x_91) ;  /* 0xfffffff800f47947 */ /* 0x000fea000383ffff */
.L_x_92:
[----:B------:R-:W-:-:S00]  /*5010*/  BRA `(.L_x_92) ;  /* 0xfffffffc00fc7947 */ /* 0x000fc0000383ffff */
[----:B------:R-:W-:-:S00]  /*5020*/  NOP ;  /* 0x0000000000007918 */ /* 0x000fc00000000000 */
        /* <DEDUP_REMOVED lines=13> */
.L_x_93:


//--------------------- .nv.shared._ZN7cutlass13device_kernelINS_4gemm6kernel13GemmUniversalIN4cute5tupleIJiiiiEEENS1_10collective13CollectiveMmaINS1_37MainloopSm90TmaGmmaWarpSpecializedFP8ILi6ENS5_IJNS4_1CILi1EEESB_SB_EEENS1_35KernelTmaWarpSpecializedCooperativeEEENS5_IJNSA_ILi256EEENSA_ILi8EEENSA_ILi128EEEEEENS_12float_e4m3_tENS5_IJlSB_lEEESJ_SK_NS4_8TiledMMAINS4_8MMA_AtomIJNS4_4SM904GMMA29MMA_64x8x32_F32E4M3E4M3_SS_TNILNSO_7ScaleInE1ELSQ_1EEEEEENS4_6LayoutINS5_IJNSA_ILi2EEESB_SB_EEENS5_IJSB_NSA_ILi0EEESW_EEEEENS5_IJNS4_10UnderscoreESZ_SZ_EEEEENS4_13SM90_TMA_LOADENS4_14ComposedLayoutINS4_7SwizzleILi3ELi4ELi3EEENS4_18smem_ptr_flag_bitsILi8EEENST_INS5_IJSG_SH_EEENS5_IJSH_SB_EEEEEEEvNS4_8identityES12_S1B_vS1C_EENS_8epilogue10collective6detail29Sm90TmaWarpSpecializedAdapterINS1F_15DefaultEpilogueISJ_SK_SK_NS1E_6thread17LinearCombinationISJ_Li1EffLNS1J_9ScaleType4KindE0ELNS_15FloatRoundStyleE2ESJ_EENS1_15EpilogueDefaultEEEEEvvEEEEvNT_6ParamsE --------------------------
	.section	.nv.shared._ZN7cutlass13device_kernelINS_4gemm6kernel13GemmUniversalIN4cute5tupleIJiiiiEEENS1_10collective13CollectiveMmaINS1_37MainloopSm90TmaGmmaWarpSpecializedFP8ILi6ENS5_IJNS4_1CILi1EEESB_SB_EEENS1_35KernelTmaWarpSpecializedCooperativeEEENS5_IJNSA_ILi256EEENSA_ILi8EEENSA_ILi128EEEEEENS_12float_e4m3_tENS5_IJlSB_lEEESJ_SK_NS4_8TiledMMAINS4_8MMA_AtomIJNS4_4SM904GMMA29MMA_64x8x32_F32E4M3E4M3_SS_TNILNSO_7ScaleInE1ELSQ_1EEEEEENS4_6LayoutINS5_IJNSA_ILi2EEESB_SB_EEENS5_IJSB_NSA_ILi0EEESW_EEEEENS5_IJNS4_10UnderscoreESZ_SZ_EEEEENS4_13SM90_TMA_LOADENS4_14ComposedLayoutINS4_7SwizzleILi3ELi4ELi3EEENS4_18smem_ptr_flag_bitsILi8EEENST_INS5_IJSG_SH_EEENS5_IJSH_SB_EEEEEEEvNS4_8identityES12_S1B_vS1C_EENS_8epilogue10collective6detail29Sm90TmaWarpSpecializedAdapterINS1F_15DefaultEpilogueISJ_SK_SK_NS1E_6thread17LinearCombinationISJ_Li1EffLNS1J_9ScaleType4KindE0ELNS_15FloatRoundStyleE2ESJ_EENS1_15EpilogueDefaultEEEEEvvEEEEvNT_6ParamsE,"aw",@nobits
	.sectionflags	@""
	.align	16
	.zero		1024


//--------------------- .nv.shared.reserved.0     --------------------------
	.section	.nv.shared.reserved.0,"aw",@nobits
	.weak		__nv_reservedSMEM_offset_0_alias
	.size		__nv_reservedSMEM_offset_0_alias, 0, 0
	.other		__nv_reservedSMEM_offset_0_alias,@"STO_CUDA_RESERVED_SHARED STV_DEFAULT"
__nv_reservedSMEM_offset_0_alias:
	.zero		0


//--------------------- .nv.global                --------------------------
	.section	.nv.global,"aw",@nobits
.nv.global:
	.type		_ZN40_INTERNAL_524afbe8_4_k_cu_952b2a80_123884cute1_E,@object
	.size		_ZN40_INTERNAL_524afbe8_4_k_cu_952b2a80_123884cute1_E,(_ZN40_INTERNAL_524afbe8_4_k_cu_952b2a80_123884cuda3std3__45__cpo6cbeginE - _ZN40_INTERNAL_524afbe8_4_k_cu_952b2a80_123884cute1_E)
_ZN40_INTERNAL_524afbe8_4_k_cu_952b2a80_123884cute1_E:
	.zero		1
	.type		_ZN40_INTERNAL_524afbe8_4_k_cu_952b2a80_123884cuda3std3__45__cpo6cbeginE,@object
	.size		_ZN40_INTERNAL_524afbe8_4_k_cu_952b2a80_123884cuda3std3__45__cpo6cbeginE,(_ZN40_INTERNAL_524afbe8_4_k_cu_952b2a80_123884cuda3std3__48in_placeE - _ZN40_INTERNAL_524afbe8_4_k_cu_952b2a80_123884cuda3std3__45__cpo6cbeginE)
_ZN40_INTERNAL_524afbe8_4_k_cu_952b2a80_123884cuda3std3__45__cpo6cbeginE:
	.zero		1
	.type		_ZN40_INTERNAL_524afbe8_4_k_cu_952b2a80_123884cuda3std3__48in_placeE,@object
	.size		_ZN40_INTERNAL_524afbe8_4_k_cu_952b2a80_123884cuda3std3__48in_placeE,(_ZN40_INTERNAL_524afbe8_4_k_cu_952b2a80_123884cuda3std6ranges3__45__cpo9iter_moveE - _ZN40_INTERNAL_524afbe8_4_k_cu_952b2a80_123884cuda3std3__48in_placeE)
_ZN40_INTERNAL_524afbe8_4_k_cu_952b2a80_123884cuda3std3__48in_placeE:
	.zero		1
	.type		_ZN40_INTERNAL_524afbe8_4_k_cu_952b2a80_123884cuda3std6ranges3__45__cpo9iter_moveE,@object
	.size		_ZN40_INTERNAL_524afbe8_4_k_cu_952b2a80_123884cuda3std6ranges3__45__cpo9iter_moveE,(_ZN40_INTERNAL_524afbe8_4_k_cu_952b2a80_123884cuda3std3__45__cpo5beginE - _ZN40_INTERNAL_524afbe8_4_k_cu_952b2a80_123884cuda3std6ranges3__45__cpo9iter_moveE)
_ZN40_INTERNAL_524afbe8_4_k_cu_952b2a80_123884cuda3std6ranges3__45__cpo9iter_moveE:
	.zero		1
	.type		_ZN40_INTERNAL_524afbe8_4_k_cu_952b2a80_123884cuda3std3__45__cpo5beginE,@object
	.size		_ZN40_INTERNAL_524afbe8_4_k_cu_952b2a80_123884cuda3std3__45__cpo5beginE,(_ZN40_INTERNAL_524afbe8_4_k_cu_952b2a80_123884cuda3std3__442_GLOBAL__N__524afbe8_4_k_cu_952b2a80_123886ignoreE - _ZN40_INTERNAL_524afbe8_4_k_cu_952b2a80_123884cuda3std3__45__cpo5beginE)
_ZN40_INTERNAL_524afbe8_4_k_cu_952b2a80_123884cuda3std3__45__cpo5beginE:
	.zero		1
	.type		_ZN40_INTERNAL_524afbe8_4_k_cu_952b2a80_123884cuda3std3__442_GLOBAL__N__524afbe8_4_k_cu_952b2a80_123886ignoreE,@object
	.size		_ZN40_INTERNAL_524afbe8_4_k_cu_952b2a80_123884cuda3std3__442_GLOBAL__N__524afbe8_4_k_cu_952b2a80_123886ignoreE,(_ZN40_INTERNAL_524afbe8_4_k_cu_952b2a80_123884cute7productE - _ZN40_INTERNAL_524afbe8_4_k_cu_952b2a80_123884cuda3std3__442_GLOBAL__N__524afbe8_4_k_cu_952b2a80_123886ignoreE)
_ZN40_INTERNAL_524afbe8_4_k_cu_952b2a80_123884cuda3std3__442_GLOBAL__N__524afbe8_4_k_cu_952b2a80_123886ignoreE:
	.zero		1
	.type		_ZN40_INTERNAL_524afbe8_4_k_cu_952b2a80_123884cute7productE,@object
	.size		_ZN40_INTERNAL_524afbe8_4_k_cu_952b2a80_123884cute7productE,(_ZN40_INTERNAL_524afbe8_4_k_cu_952b2a80_123884cuda3std3__45__cpo3endE - _ZN40_INTERNAL_524afbe8_4_k_cu_952b2a80_123884cute7productE)
_ZN40_INTERNAL_524afbe8_4_k_cu_952b2a80_123884cute7productE:
	.zero		1
	.type		_ZN40_INTERNAL_524afbe8_4_k_cu_952b2a80_123884cuda3std3__45__cpo3endE,@object
	.size		_ZN40_INTERNAL_524afbe8_4_k_cu_952b2a80_123884cuda3std3__45__cpo3endE,(_ZN40_INTERNAL_524afbe8_4_k_cu_952b2a80_123884cuda3std3__419piecewise_constructE - _ZN40_INTERNAL_524afbe8_4_k_cu_952b2a80_123884cuda3std3__45__cpo3endE)
_ZN40_INTERNAL_524afbe8_4_k_cu_952b2a80_123884cuda3std3__45__cpo3endE:
	.zero		1
	.type		_ZN40_INTERNAL_524afbe8_4_k_cu_952b2a80_123884cuda3std3__419piecewise_constructE,@object
	.size		_ZN40_INTERNAL_524afbe8_4_k_cu_952b2a80_123884cuda3std3__419piecewise_constructE,(_ZN40_INTERNAL_524afbe8_4_k_cu_952b2a80_123884cuda3std3__45__cpo4cendE - _ZN40_INTERNAL_524afbe8_4_k_cu_952b2a80_123884cuda3std3__419piecewise_constructE)
_ZN40_INTERNAL_524afbe8_4_k_cu_952b2a80_123884cuda3std3__419piecewise_constructE:
	.zero		1
	.type		_ZN40_INTERNAL_524afbe8_4_k_cu_952b2a80_123884cuda3std3__45__cpo4cendE,@object
	.size		_ZN40_INTERNAL_524afbe8_4_k_cu_952b2a80_123884cuda3std3__45__cpo4cendE,(_ZN40_INTERNAL_524afbe8_4_k_cu_952b2a80_123884cuda3std6ranges3__45__cpo4swapE - _ZN40_INTERNAL_524afbe8_4_k_cu_952b2a80_123884cuda3std3__45__cpo4cendE)
_ZN40_INTERNAL_524afbe8_4_k_cu_952b2a80_123884cuda3std3__45__cpo4cendE:
	.zero		1
	.type		_ZN40_INTERNAL_524afbe8_4_k_cu_952b2a80_123884cuda3std6ranges3__45__cpo4swapE,@object
	.size		_ZN40_INTERNAL_524afbe8_4_k_cu_952b2a80_123884cuda3std6ranges3__45__cpo4swapE,(.L_7 - _ZN40_INTERNAL_524afbe8_4_k_cu_952b2a80_123884cuda3std6ranges3__45__cpo4swapE)
_ZN40_INTERNAL_524afbe8_4_k_cu_952b2a80_123884cuda3std6ranges3__45__cpo4swapE:
	.zero		1
.L_7:


//--------------------- .nv.constant0._ZN7cutlass13device_kernelINS_4gemm6kernel13GemmUniversalIN4cute5tupleIJiiiiEEENS1_10collective13CollectiveMmaINS1_37MainloopSm90TmaGmmaWarpSpecializedFP8ILi6ENS5_IJNS4_1CILi1EEESB_SB_EEENS1_35KernelTmaWarpSpecializedCooperativeEEENS5_IJNSA_ILi256EEENSA_ILi8EEENSA_ILi128EEEEEENS_12float_e4m3_tENS5_IJlSB_lEEESJ_SK_NS4_8TiledMMAINS4_8MMA_AtomIJNS4_4SM904GMMA29MMA_64x8x32_F32E4M3E4M3_SS_TNILNSO_7ScaleInE1ELSQ_1EEEEEENS4_6LayoutINS5_IJNSA_ILi2EEESB_SB_EEENS5_IJSB_NSA_ILi0EEESW_EEEEENS5_IJNS4_10UnderscoreESZ_SZ_EEEEENS4_13SM90_TMA_LOADENS4_14ComposedLayoutINS4_7SwizzleILi3ELi4ELi3EEENS4_18smem_ptr_flag_bitsILi8EEENST_INS5_IJSG_SH_EEENS5_IJSH_SB_EEEEEEEvNS4_8identityES12_S1B_vS1C_EENS_8epilogue10collective6detail29Sm90TmaWarpSpecializedAdapterINS1F_15DefaultEpilogueISJ_SK_SK_NS1E_6thread17LinearCombinationISJ_Li1EffLNS1J_9ScaleType4KindE0ELNS_15FloatRoundStyleE2ESJ_EENS1_15EpilogueDefaultEEEEEvvEEEEvNT_6ParamsE --------------------------
	.section	.nv.constant0._ZN7cutlass13device_kernelINS_4gemm6kernel13GemmUniversalIN4cute5tupleIJiiiiEEENS1_10collective13CollectiveMmaINS1_37MainloopSm90TmaGmmaWarpSpecializedFP8ILi6ENS5_IJNS4_1CILi1EEESB_SB_EEENS1_35KernelTmaWarpSpecializedCooperativeEEENS5_IJNSA_ILi256EEENSA_ILi8EEENSA_ILi128EEEEEENS_12float_e4m3_tENS5_IJlSB_lEEESJ_SK_NS4_8TiledMMAINS4_8MMA_AtomIJNS4_4SM904GMMA29MMA_64x8x32_F32E4M3E4M3_SS_TNILNSO_7ScaleInE1ELSQ_1EEEEEENS4_6LayoutINS5_IJNSA_ILi2EEESB_SB_EEENS5_IJSB_NSA_ILi0EEESW_EEEEENS5_IJNS4_10UnderscoreESZ_SZ_EEEEENS4_13SM90_TMA_LOADENS4_14ComposedLayoutINS4_7SwizzleILi3ELi4ELi3EEENS4_18smem_ptr_flag_bitsILi8EEENST_INS5_IJSG_SH_EEENS5_IJSH_SB_EEEEEEEvNS4_8identityES12_S1B_vS1C_EENS_8epilogue10collective6detail29Sm90TmaWarpSpecializedAdapterINS1F_15DefaultEpilogueISJ_SK_SK_NS1E_6thread17LinearCombinationISJ_Li1EffLNS1J_9ScaleType4KindE0ELNS_15FloatRoundStyleE2ESJ_EENS1_15EpilogueDefaultEEEEEvvEEEEvNT_6ParamsE,"a",@progbits
	.sectionflags	@""
	.align	4
.nv.constant0._ZN7cutlass13device_kernelINS_4gemm6kernel13GemmUniversalIN4cute5tupleIJiiiiEEENS1_10collective13CollectiveMmaINS1_37MainloopSm90TmaGmmaWarpSpecializedFP8ILi6ENS5_IJNS4_1CILi1EEESB_SB_EEENS1_35KernelTmaWarpSpecializedCooperativeEEENS5_IJNSA_ILi256EEENSA_ILi8EEENSA_ILi128EEEEEENS_12float_e4m3_tENS5_IJlSB_lEEESJ_SK_NS4_8TiledMMAINS4_8MMA_AtomIJNS4_4SM904GMMA29MMA_64x8x32_F32E4M3E4M3_SS_TNILNSO_7ScaleInE1ELSQ_1EEEEEENS4_6LayoutINS5_IJNSA_ILi2EEESB_SB_EEENS5_IJSB_NSA_ILi0EEESW_EEEEENS5_IJNS4_10UnderscoreESZ_SZ_EEEEENS4_13SM90_TMA_LOADENS4_14ComposedLayoutINS4_7SwizzleILi3ELi4ELi3EEENS4_18smem_ptr_flag_bitsILi8EEENST_INS5_IJSG_SH_EEENS5_IJSH_SB_EEEEEEEvNS4_8identityES12_S1B_vS1C_EENS_8epilogue10collective6detail29Sm90TmaWarpSpecializedAdapterINS1F_15DefaultEpilogueISJ_SK_SK_NS1E_6thread17LinearCombinationISJ_Li1EffLNS1J_9ScaleType4KindE0ELNS_15FloatRoundStyleE2ESJ_EENS1_15EpilogueDefaultEEEEEvvEEEEvNT_6ParamsE:
	.zero		1664


//--------------------- SYMBOLS --------------------------

	.type		.nv.reservedSmem.offset0,@object
	.size		.nv.reservedSmem.offset0,0x4
